//
// Generated by NVIDIA NVVM Compiler
//
// Compiler Build ID: CL-36424714
// Cuda compilation tools, release 13.0, V13.0.88
// Based on NVVM 20.0.0
//

.version 9.0
.target sm_100
.address_size 64

	// .globl	_Z8initRandP17curandStateXORWOWim
.global .align 4 .b8 precalc_xorwow_matrix[102400];
.global .align 4 .b8 precalc_xorwow_offset_matrix[102400];
.global .align 4 .b8 mrg32k3aM1[2304];
.global .align 4 .b8 mrg32k3aM2[2304];
.global .align 4 .b8 mrg32k3aM1SubSeq[2016];
.global .align 4 .b8 mrg32k3aM2SubSeq[2016];
.global .align 4 .b8 mrg32k3aM1Seq[2304];
.global .align 4 .b8 mrg32k3aM2Seq[2304];
.const .align 8 .b8 __cr_lgamma_table[72];
.extern .shared .align 16 .b8 used[];

.visible .entry _Z8initRandP17curandStateXORWOWim(
	.param .u64 .ptr .align 1 _Z8initRandP17curandStateXORWOWim_param_0,
	.param .u32 _Z8initRandP17curandStateXORWOWim_param_1,
	.param .u64 _Z8initRandP17curandStateXORWOWim_param_2
)
{
	.reg .pred 	%p<25>;
	.reg .b32 	%r<414>;
	.reg .b64 	%rd<19>;

	ld.param.u64 	%rd8, [_Z8initRandP17curandStateXORWOWim_param_0];
	ld.param.u32 	%r183, [_Z8initRandP17curandStateXORWOWim_param_1];
	ld.param.u64 	%rd9, [_Z8initRandP17curandStateXORWOWim_param_2];
	mov.u32 	%r184, %ctaid.x;
	mov.u32 	%r185, %ntid.x;
	mov.u32 	%r186, %tid.x;
	mad.lo.s32 	%r1, %r184, %r185, %r186;
	setp.ge.s32 	%p1, %r1, %r183;
	@%p1 bra 	$L__BB0_44;
	cvta.to.global.u64 	%rd10, %rd8;
	cvt.s64.s32 	%rd18, %r1;
	mul.wide.s32 	%rd11, %r1, 48;
	add.s64 	%rd2, %rd10, %rd11;
	cvt.u32.u64 	%r187, %rd9;
	xor.b32  	%r188, %r187, -1429050551;
	mul.lo.s32 	%r189, %r188, 1099087573;
	{ .reg .b32 tmp; mov.b64 {tmp, %r190}, %rd9; }
	xor.b32  	%r191, %r190, -136515619;
	mul.lo.s32 	%r192, %r191, -1703105765;
	add.s32 	%r193, %r189, %r192;
	add.s32 	%r194, %r193, 6615241;
	add.s32 	%r195, %r189, 123456789;
	st.global.v2.u32 	[%rd2], {%r194, %r195};
	xor.b32  	%r196, %r189, 362436069;
	add.s32 	%r197, %r192, 521288629;
	st.global.v2.u32 	[%rd2+8], {%r196, %r197};
	xor.b32  	%r198, %r192, 88675123;
	add.s32 	%r199, %r189, 5783321;
	st.global.v2.u32 	[%rd2+16], {%r198, %r199};
	setp.eq.s32 	%p2, %r1, 0;
	@%p2 bra 	$L__BB0_43;
	mov.b32 	%r320, 0;
$L__BB0_3:
	and.b64  	%rd4, %rd18, 3;
	setp.eq.s64 	%p3, %rd4, 0;
	@%p3 bra 	$L__BB0_42;
	mul.wide.u32 	%rd12, %r320, 3200;
	mov.u64 	%rd13, precalc_xorwow_matrix;
	add.s64 	%rd5, %rd13, %rd12;
	cvt.u32.u64 	%r3, %rd4;
	mov.b32 	%r321, 0;
$L__BB0_5:
	mov.b32 	%r334, 0;
	mov.u32 	%r335, %r334;
	mov.u32 	%r336, %r334;
	mov.u32 	%r337, %r334;
	mov.u32 	%r338, %r334;
	mov.u32 	%r327, %r334;
$L__BB0_6:
	mul.wide.u32 	%rd14, %r327, 4;
	add.s64 	%rd15, %rd2, %rd14;
	ld.global.u32 	%r11, [%rd15+4];
	shl.b32 	%r12, %r327, 5;
	mov.b32 	%r333, 0;
$L__BB0_7:
	.pragma "nounroll";
	shr.u32 	%r204, %r11, %r333;
	and.b32  	%r205, %r204, 1;
	setp.eq.b32 	%p4, %r205, 1;
	not.pred 	%p5, %p4;
	add.s32 	%r206, %r12, %r333;
	mul.lo.s32 	%r207, %r206, 5;
	mul.wide.u32 	%rd16, %r207, 4;
	add.s64 	%rd6, %rd5, %rd16;
	@%p5 bra 	$L__BB0_9;
	ld.global.u32 	%r208, [%rd6];
	xor.b32  	%r338, %r338, %r208;
	ld.global.u32 	%r209, [%rd6+4];
	xor.b32  	%r337, %r337, %r209;
	ld.global.u32 	%r210, [%rd6+8];
	xor.b32  	%r336, %r336, %r210;
	ld.global.u32 	%r211, [%rd6+12];
	xor.b32  	%r335, %r335, %r211;
	ld.global.u32 	%r212, [%rd6+16];
	xor.b32  	%r334, %r334, %r212;
$L__BB0_9:
	and.b32  	%r214, %r204, 2;
	setp.eq.s32 	%p6, %r214, 0;
	@%p6 bra 	$L__BB0_11;
	ld.global.u32 	%r215, [%rd6+20];
	xor.b32  	%r338, %r338, %r215;
	ld.global.u32 	%r216, [%rd6+24];
	xor.b32  	%r337, %r337, %r216;
	ld.global.u32 	%r217, [%rd6+28];
	xor.b32  	%r336, %r336, %r217;
	ld.global.u32 	%r218, [%rd6+32];
	xor.b32  	%r335, %r335, %r218;
	ld.global.u32 	%r219, [%rd6+36];
	xor.b32  	%r334, %r334, %r219;
$L__BB0_11:
	and.b32  	%r221, %r204, 4;
	setp.eq.s32 	%p7, %r221, 0;
	@%p7 bra 	$L__BB0_13;
	ld.global.u32 	%r222, [%rd6+40];
	xor.b32  	%r338, %r338, %r222;
	ld.global.u32 	%r223, [%rd6+44];
	xor.b32  	%r337, %r337, %r223;
	ld.global.u32 	%r224, [%rd6+48];
	xor.b32  	%r336, %r336, %r224;
	ld.global.u32 	%r225, [%rd6+52];
	xor.b32  	%r335, %r335, %r225;
	ld.global.u32 	%r226, [%rd6+56];
	xor.b32  	%r334, %r334, %r226;
$L__BB0_13:
	and.b32  	%r228, %r204, 8;
	setp.eq.s32 	%p8, %r228, 0;
	@%p8 bra 	$L__BB0_15;
	ld.global.u32 	%r229, [%rd6+60];
	xor.b32  	%r338, %r338, %r229;
	ld.global.u32 	%r230, [%rd6+64];
	xor.b32  	%r337, %r337, %r230;
	ld.global.u32 	%r231, [%rd6+68];
	xor.b32  	%r336, %r336, %r231;
	ld.global.u32 	%r232, [%rd6+72];
	xor.b32  	%r335, %r335, %r232;
	ld.global.u32 	%r233, [%rd6+76];
	xor.b32  	%r334, %r334, %r233;
$L__BB0_15:
	and.b32  	%r235, %r204, 16;
	setp.eq.s32 	%p9, %r235, 0;
	@%p9 bra 	$L__BB0_17;
	ld.global.u32 	%r236, [%rd6+80];
	xor.b32  	%r338, %r338, %r236;
	ld.global.u32 	%r237, [%rd6+84];
	xor.b32  	%r337, %r337, %r237;
	ld.global.u32 	%r238, [%rd6+88];
	xor.b32  	%r336, %r336, %r238;
	ld.global.u32 	%r239, [%rd6+92];
	xor.b32  	%r335, %r335, %r239;
	ld.global.u32 	%r240, [%rd6+96];
	xor.b32  	%r334, %r334, %r240;
$L__BB0_17:
	and.b32  	%r242, %r204, 32;
	setp.eq.s32 	%p10, %r242, 0;
	@%p10 bra 	$L__BB0_19;
	ld.global.u32 	%r243, [%rd6+100];
	xor.b32  	%r338, %r338, %r243;
	ld.global.u32 	%r244, [%rd6+104];
	xor.b32  	%r337, %r337, %r244;
	ld.global.u32 	%r245, [%rd6+108];
	xor.b32  	%r336, %r336, %r245;
	ld.global.u32 	%r246, [%rd6+112];
	xor.b32  	%r335, %r335, %r246;
	ld.global.u32 	%r247, [%rd6+116];
	xor.b32  	%r334, %r334, %r247;
$L__BB0_19:
	and.b32  	%r249, %r204, 64;
	setp.eq.s32 	%p11, %r249, 0;
	@%p11 bra 	$L__BB0_21;
	ld.global.u32 	%r250, [%rd6+120];
	xor.b32  	%r338, %r338, %r250;
	ld.global.u32 	%r251, [%rd6+124];
	xor.b32  	%r337, %r337, %r251;
	ld.global.u32 	%r252, [%rd6+128];
	xor.b32  	%r336, %r336, %r252;
	ld.global.u32 	%r253, [%rd6+132];
	xor.b32  	%r335, %r335, %r253;
	ld.global.u32 	%r254, [%rd6+136];
	xor.b32  	%r334, %r334, %r254;
$L__BB0_21:
	and.b32  	%r256, %r204, 128;
	setp.eq.s32 	%p12, %r256, 0;
	@%p12 bra 	$L__BB0_23;
	ld.global.u32 	%r257, [%rd6+140];
	xor.b32  	%r338, %r338, %r257;
	ld.global.u32 	%r258, [%rd6+144];
	xor.b32  	%r337, %r337, %r258;
	ld.global.u32 	%r259, [%rd6+148];
	xor.b32  	%r336, %r336, %r259;
	ld.global.u32 	%r260, [%rd6+152];
	xor.b32  	%r335, %r335, %r260;
	ld.global.u32 	%r261, [%rd6+156];
	xor.b32  	%r334, %r334, %r261;
$L__BB0_23:
	and.b32  	%r263, %r204, 256;
	setp.eq.s32 	%p13, %r263, 0;
	@%p13 bra 	$L__BB0_25;
	ld.global.u32 	%r264, [%rd6+160];
	xor.b32  	%r338, %r338, %r264;
	ld.global.u32 	%r265, [%rd6+164];
	xor.b32  	%r337, %r337, %r265;
	ld.global.u32 	%r266, [%rd6+168];
	xor.b32  	%r336, %r336, %r266;
	ld.global.u32 	%r267, [%rd6+172];
	xor.b32  	%r335, %r335, %r267;
	ld.global.u32 	%r268, [%rd6+176];
	xor.b32  	%r334, %r334, %r268;
$L__BB0_25:
	and.b32  	%r270, %r204, 512;
	setp.eq.s32 	%p14, %r270, 0;
	@%p14 bra 	$L__BB0_27;
	ld.global.u32 	%r271, [%rd6+180];
	xor.b32  	%r338, %r338, %r271;
	ld.global.u32 	%r272, [%rd6+184];
	xor.b32  	%r337, %r337, %r272;
	ld.global.u32 	%r273, [%rd6+188];
	xor.b32  	%r336, %r336, %r273;
	ld.global.u32 	%r274, [%rd6+192];
	xor.b32  	%r335, %r335, %r274;
	ld.global.u32 	%r275, [%rd6+196];
	xor.b32  	%r334, %r334, %r275;
$L__BB0_27:
	and.b32  	%r277, %r204, 1024;
	setp.eq.s32 	%p15, %r277, 0;
	@%p15 bra 	$L__BB0_29;
	ld.global.u32 	%r278, [%rd6+200];
	xor.b32  	%r338, %r338, %r278;
	ld.global.u32 	%r279, [%rd6+204];
	xor.b32  	%r337, %r337, %r279;
	ld.global.u32 	%r280, [%rd6+208];
	xor.b32  	%r336, %r336, %r280;
	ld.global.u32 	%r281, [%rd6+212];
	xor.b32  	%r335, %r335, %r281;
	ld.global.u32 	%r282, [%rd6+216];
	xor.b32  	%r334, %r334, %r282;
$L__BB0_29:
	and.b32  	%r284, %r204, 2048;
	setp.eq.s32 	%p16, %r284, 0;
	@%p16 bra 	$L__BB0_31;
	ld.global.u32 	%r285, [%rd6+220];
	xor.b32  	%r338, %r338, %r285;
	ld.global.u32 	%r286, [%rd6+224];
	xor.b32  	%r337, %r337, %r286;
	ld.global.u32 	%r287, [%rd6+228];
	xor.b32  	%r336, %r336, %r287;
	ld.global.u32 	%r288, [%rd6+232];
	xor.b32  	%r335, %r335, %r288;
	ld.global.u32 	%r289, [%rd6+236];
	xor.b32  	%r334, %r334, %r289;
$L__BB0_31:
	and.b32  	%r291, %r204, 4096;
	setp.eq.s32 	%p17, %r291, 0;
	@%p17 bra 	$L__BB0_33;
	ld.global.u32 	%r292, [%rd6+240];
	xor.b32  	%r338, %r338, %r292;
	ld.global.u32 	%r293, [%rd6+244];
	xor.b32  	%r337, %r337, %r293;
	ld.global.u32 	%r294, [%rd6+248];
	xor.b32  	%r336, %r336, %r294;
	ld.global.u32 	%r295, [%rd6+252];
	xor.b32  	%r335, %r335, %r295;
	ld.global.u32 	%r296, [%rd6+256];
	xor.b32  	%r334, %r334, %r296;
$L__BB0_33:
	and.b32  	%r298, %r204, 8192;
	setp.eq.s32 	%p18, %r298, 0;
	@%p18 bra 	$L__BB0_35;
	ld.global.u32 	%r299, [%rd6+260];
	xor.b32  	%r338, %r338, %r299;
	ld.global.u32 	%r300, [%rd6+264];
	xor.b32  	%r337, %r337, %r300;
	ld.global.u32 	%r301, [%rd6+268];
	xor.b32  	%r336, %r336, %r301;
	ld.global.u32 	%r302, [%rd6+272];
	xor.b32  	%r335, %r335, %r302;
	ld.global.u32 	%r303, [%rd6+276];
	xor.b32  	%r334, %r334, %r303;
$L__BB0_35:
	and.b32  	%r305, %r204, 16384;
	setp.eq.s32 	%p19, %r305, 0;
	@%p19 bra 	$L__BB0_37;
	ld.global.u32 	%r306, [%rd6+280];
	xor.b32  	%r338, %r338, %r306;
	ld.global.u32 	%r307, [%rd6+284];
	xor.b32  	%r337, %r337, %r307;
	ld.global.u32 	%r308, [%rd6+288];
	xor.b32  	%r336, %r336, %r308;
	ld.global.u32 	%r309, [%rd6+292];
	xor.b32  	%r335, %r335, %r309;
	ld.global.u32 	%r310, [%rd6+296];
	xor.b32  	%r334, %r334, %r310;
$L__BB0_37:
	and.b32  	%r312, %r204, 32768;
	setp.eq.s32 	%p20, %r312, 0;
	@%p20 bra 	$L__BB0_39;
	ld.global.u32 	%r313, [%rd6+300];
	xor.b32  	%r338, %r338, %r313;
	ld.global.u32 	%r314, [%rd6+304];
	xor.b32  	%r337, %r337, %r314;
	ld.global.u32 	%r315, [%rd6+308];
	xor.b32  	%r336, %r336, %r315;
	ld.global.u32 	%r316, [%rd6+312];
	xor.b32  	%r335, %r335, %r316;
	ld.global.u32 	%r317, [%rd6+316];
	xor.b32  	%r334, %r334, %r317;
$L__BB0_39:
	add.s32 	%r333, %r333, 16;
	setp.ne.s32 	%p21, %r333, 32;
	@%p21 bra 	$L__BB0_7;
	mad.lo.s32 	%r318, %r327, -31, %r12;
	add.s32 	%r327, %r318, 1;
	setp.ne.s32 	%p22, %r327, 5;
	@%p22 bra 	$L__BB0_6;
	st.global.u32 	[%rd2+4], %r338;
	st.global.u32 	[%rd2+8], %r337;
	st.global.u32 	[%rd2+12], %r336;
	st.global.u32 	[%rd2+16], %r335;
	st.global.u32 	[%rd2+20], %r334;
	add.s32 	%r321, %r321, 1;
	setp.lt.u32 	%p23, %r321, %r3;
	@%p23 bra 	$L__BB0_5;
$L__BB0_42:
	shr.u64 	%rd7, %rd18, 2;
	add.s32 	%r320, %r320, 1;
	setp.gt.u64 	%p24, %rd18, 3;
	mov.u64 	%rd18, %rd7;
	@%p24 bra 	$L__BB0_3;
$L__BB0_43:
	mov.b32 	%r319, 0;
	st.global.v2.u32 	[%rd2+24], {%r319, %r319};
	st.global.u32 	[%rd2+32], %r319;
	mov.b64 	%rd17, 0;
	st.global.u64 	[%rd2+40], %rd17;
$L__BB0_44:
	ret;

}
	// .globl	_Z10gpuFitnessPiS_S_ii
.visible .entry _Z10gpuFitnessPiS_S_ii(
	.param .u64 .ptr .align 1 _Z10gpuFitnessPiS_S_ii_param_0,
	.param .u64 .ptr .align 1 _Z10gpuFitnessPiS_S_ii_param_1,
	.param .u64 .ptr .align 1 _Z10gpuFitnessPiS_S_ii_param_2,
	.param .u32 _Z10gpuFitnessPiS_S_ii_param_3,
	.param .u32 _Z10gpuFitnessPiS_S_ii_param_4
)
{
	.reg .pred 	%p<11>;
	.reg .b32 	%r<124>;
	.reg .b64 	%rd<54>;

	ld.param.u64 	%rd5, [_Z10gpuFitnessPiS_S_ii_param_0];
	ld.param.u64 	%rd6, [_Z10gpuFitnessPiS_S_ii_param_1];
	ld.param.u64 	%rd4, [_Z10gpuFitnessPiS_S_ii_param_2];
	ld.param.u32 	%r30, [_Z10gpuFitnessPiS_S_ii_param_3];
	ld.param.u32 	%r29, [_Z10gpuFitnessPiS_S_ii_param_4];
	cvta.to.global.u64 	%rd1, %rd6;
	cvta.to.global.u64 	%rd2, %rd5;
	mov.u32 	%r31, %ctaid.x;
	mov.u32 	%r32, %ntid.x;
	mov.u32 	%r33, %tid.x;
	mad.lo.s32 	%r1, %r31, %r32, %r33;
	setp.ge.s32 	%p1, %r1, %r30;
	@%p1 bra 	$L__BB1_14;
	mul.lo.s32 	%r2, %r29, %r1;
	add.s32 	%r3, %r29, -1;
	setp.lt.s32 	%p2, %r29, 2;
	mov.b32 	%r123, 0;
	@%p2 bra 	$L__BB1_13;
	add.s32 	%r37, %r29, -2;
	and.b32  	%r4, %r3, 7;
	setp.lt.u32 	%p3, %r37, 7;
	mov.b32 	%r118, 0;
	mov.u32 	%r123, %r118;
	@%p3 bra 	$L__BB1_5;
	and.b32  	%r118, %r3, -8;
	neg.s32 	%r112, %r118;
	add.s64 	%rd3, %rd2, 16;
	mov.b32 	%r123, 0;
	mov.u32 	%r111, %r2;
$L__BB1_4:
	.pragma "nounroll";
	mul.wide.s32 	%rd7, %r111, 4;
	add.s64 	%rd8, %rd3, %rd7;
	ld.global.u32 	%r39, [%rd8+-16];
	ld.global.u32 	%r40, [%rd8+-12];
	mad.lo.s32 	%r41, %r39, %r29, %r40;
	mul.wide.s32 	%rd9, %r41, 4;
	add.s64 	%rd10, %rd1, %rd9;
	ld.global.u32 	%r42, [%rd10];
	add.s32 	%r43, %r42, %r123;
	ld.global.u32 	%r44, [%rd8+-8];
	mad.lo.s32 	%r45, %r40, %r29, %r44;
	mul.wide.s32 	%rd11, %r45, 4;
	add.s64 	%rd12, %rd1, %rd11;
	ld.global.u32 	%r46, [%rd12];
	add.s32 	%r47, %r46, %r43;
	ld.global.u32 	%r48, [%rd8+-4];
	mad.lo.s32 	%r49, %r44, %r29, %r48;
	mul.wide.s32 	%rd13, %r49, 4;
	add.s64 	%rd14, %rd1, %rd13;
	ld.global.u32 	%r50, [%rd14];
	add.s32 	%r51, %r50, %r47;
	ld.global.u32 	%r52, [%rd8];
	mad.lo.s32 	%r53, %r48, %r29, %r52;
	mul.wide.s32 	%rd15, %r53, 4;
	add.s64 	%rd16, %rd1, %rd15;
	ld.global.u32 	%r54, [%rd16];
	add.s32 	%r55, %r54, %r51;
	ld.global.u32 	%r56, [%rd8+4];
	mad.lo.s32 	%r57, %r52, %r29, %r56;
	mul.wide.s32 	%rd17, %r57, 4;
	add.s64 	%rd18, %rd1, %rd17;
	ld.global.u32 	%r58, [%rd18];
	add.s32 	%r59, %r58, %r55;
	ld.global.u32 	%r60, [%rd8+8];
	mad.lo.s32 	%r61, %r56, %r29, %r60;
	mul.wide.s32 	%rd19, %r61, 4;
	add.s64 	%rd20, %rd1, %rd19;
	ld.global.u32 	%r62, [%rd20];
	add.s32 	%r63, %r62, %r59;
	ld.global.u32 	%r64, [%rd8+12];
	mad.lo.s32 	%r65, %r60, %r29, %r64;
	mul.wide.s32 	%rd21, %r65, 4;
	add.s64 	%rd22, %rd1, %rd21;
	ld.global.u32 	%r66, [%rd22];
	add.s32 	%r67, %r66, %r63;
	ld.global.u32 	%r68, [%rd8+16];
	mad.lo.s32 	%r69, %r64, %r29, %r68;
	mul.wide.s32 	%rd23, %r69, 4;
	add.s64 	%rd24, %rd1, %rd23;
	ld.global.u32 	%r70, [%rd24];
	add.s32 	%r123, %r70, %r67;
	add.s32 	%r112, %r112, 8;
	add.s32 	%r111, %r111, 8;
	setp.ne.s32 	%p4, %r112, 0;
	@%p4 bra 	$L__BB1_4;
$L__BB1_5:
	setp.eq.s32 	%p5, %r4, 0;
	@%p5 bra 	$L__BB1_13;
	and.b32  	%r16, %r3, 3;
	setp.lt.u32 	%p6, %r4, 4;
	@%p6 bra 	$L__BB1_8;
	add.s32 	%r72, %r118, %r2;
	mul.wide.s32 	%rd25, %r72, 4;
	add.s64 	%rd26, %rd2, %rd25;
	ld.global.u32 	%r73, [%rd26];
	ld.global.u32 	%r74, [%rd26+4];
	mad.lo.s32 	%r75, %r73, %r29, %r74;
	mul.wide.s32 	%rd27, %r75, 4;
	add.s64 	%rd28, %rd1, %rd27;
	ld.global.u32 	%r76, [%rd28];
	add.s32 	%r77, %r76, %r123;
	ld.global.u32 	%r78, [%rd26+8];
	mad.lo.s32 	%r79, %r74, %r29, %r78;
	mul.wide.s32 	%rd29, %r79, 4;
	add.s64 	%rd30, %rd1, %rd29;
	ld.global.u32 	%r80, [%rd30];
	add.s32 	%r81, %r80, %r77;
	ld.global.u32 	%r82, [%rd26+12];
	mad.lo.s32 	%r83, %r78, %r29, %r82;
	mul.wide.s32 	%rd31, %r83, 4;
	add.s64 	%rd32, %rd1, %rd31;
	ld.global.u32 	%r84, [%rd32];
	add.s32 	%r85, %r84, %r81;
	ld.global.u32 	%r86, [%rd26+16];
	mad.lo.s32 	%r87, %r82, %r29, %r86;
	mul.wide.s32 	%rd33, %r87, 4;
	add.s64 	%rd34, %rd1, %rd33;
	ld.global.u32 	%r88, [%rd34];
	add.s32 	%r123, %r88, %r85;
	add.s32 	%r118, %r118, 4;
$L__BB1_8:
	setp.eq.s32 	%p7, %r16, 0;
	@%p7 bra 	$L__BB1_13;
	setp.eq.s32 	%p8, %r16, 1;
	@%p8 bra 	$L__BB1_11;
	add.s32 	%r90, %r118, %r2;
	mul.wide.s32 	%rd35, %r90, 4;
	add.s64 	%rd36, %rd2, %rd35;
	ld.global.u32 	%r91, [%rd36];
	ld.global.u32 	%r92, [%rd36+4];
	mad.lo.s32 	%r93, %r91, %r29, %r92;
	mul.wide.s32 	%rd37, %r93, 4;
	add.s64 	%rd38, %rd1, %rd37;
	ld.global.u32 	%r94, [%rd38];
	add.s32 	%r95, %r94, %r123;
	ld.global.u32 	%r96, [%rd36+8];
	mad.lo.s32 	%r97, %r92, %r29, %r96;
	mul.wide.s32 	%rd39, %r97, 4;
	add.s64 	%rd40, %rd1, %rd39;
	ld.global.u32 	%r98, [%rd40];
	add.s32 	%r123, %r98, %r95;
	add.s32 	%r118, %r118, 2;
$L__BB1_11:
	and.b32  	%r99, %r3, 1;
	setp.eq.b32 	%p9, %r99, 1;
	not.pred 	%p10, %p9;
	@%p10 bra 	$L__BB1_13;
	add.s32 	%r100, %r118, %r2;
	mul.wide.s32 	%rd41, %r100, 4;
	add.s64 	%rd42, %rd2, %rd41;
	ld.global.u32 	%r101, [%rd42];
	ld.global.u32 	%r102, [%rd42+4];
	mad.lo.s32 	%r103, %r101, %r29, %r102;
	mul.wide.s32 	%rd43, %r103, 4;
	add.s64 	%rd44, %rd1, %rd43;
	ld.global.u32 	%r104, [%rd44];
	add.s32 	%r123, %r104, %r123;
$L__BB1_13:
	add.s32 	%r105, %r3, %r2;
	mul.wide.s32 	%rd45, %r105, 4;
	add.s64 	%rd46, %rd2, %rd45;
	ld.global.u32 	%r106, [%rd46];
	mul.wide.s32 	%rd47, %r2, 4;
	add.s64 	%rd48, %rd2, %rd47;
	ld.global.u32 	%r107, [%rd48];
	mad.lo.s32 	%r108, %r106, %r29, %r107;
	mul.wide.s32 	%rd49, %r108, 4;
	add.s64 	%rd50, %rd1, %rd49;
	ld.global.u32 	%r109, [%rd50];
	add.s32 	%r110, %r109, %r123;
	cvta.to.global.u64 	%rd51, %rd4;
	mul.wide.s32 	%rd52, %r1, 4;
	add.s64 	%rd53, %rd51, %rd52;
	st.global.u32 	[%rd53], %r110;
$L__BB1_14:
	ret;

}
	// .globl	_Z8gpuBreedPiS_S_iiiP17curandStateXORWOW
.visible .entry _Z8gpuBreedPiS_S_iiiP17curandStateXORWOW(
	.param .u64 .ptr .align 1 _Z8gpuBreedPiS_S_iiiP17curandStateXORWOW_param_0,
	.param .u64 .ptr .align 1 _Z8gpuBreedPiS_S_iiiP17curandStateXORWOW_param_1,
	.param .u64 .ptr .align 1 _Z8gpuBreedPiS_S_iiiP17curandStateXORWOW_param_2,
	.param .u32 _Z8gpuBreedPiS_S_iiiP17curandStateXORWOW_param_3,
	.param .u32 _Z8gpuBreedPiS_S_iiiP17curandStateXORWOW_param_4,
	.param .u32 _Z8gpuBreedPiS_S_iiiP17curandStateXORWOW_param_5,
	.param .u64 .ptr .align 1 _Z8gpuBreedPiS_S_iiiP17curandStateXORWOW_param_6
)
{
	.reg .pred 	%p<54>;
	.reg .b16 	%rs<36>;
	.reg .b32 	%r<396>;
	.reg .b32 	%f<6>;
	.reg .b64 	%rd<158>;
	.reg .b64 	%fd<4>;

	ld.param.u64 	%rd20, [_Z8gpuBreedPiS_S_iiiP17curandStateXORWOW_param_1];
	ld.param.u32 	%r166, [_Z8gpuBreedPiS_S_iiiP17curandStateXORWOW_param_3];
	ld.param.u32 	%r167, [_Z8gpuBreedPiS_S_iiiP17curandStateXORWOW_param_4];
	ld.param.u32 	%r168, [_Z8gpuBreedPiS_S_iiiP17curandStateXORWOW_param_5];
	mov.u32 	%r169, %ctaid.x;
	mov.u32 	%r170, %ntid.x;
	mov.u32 	%r171, %tid.x;
	mad.lo.s32 	%r1, %r169, %r170, %r171;
	setp.ge.s32 	%p1, %r1, %r166;
	setp.lt.s32 	%p2, %r1, %r168;
	or.pred  	%p3, %p1, %p2;
	@%p3 bra 	$L__BB2_75;
	ld.param.u64 	%rd153, [_Z8gpuBreedPiS_S_iiiP17curandStateXORWOW_param_6];
	ld.param.u64 	%rd152, [_Z8gpuBreedPiS_S_iiiP17curandStateXORWOW_param_2];
	ld.param.u64 	%rd151, [_Z8gpuBreedPiS_S_iiiP17curandStateXORWOW_param_0];
	cvta.to.global.u64 	%rd23, %rd153;
	cvta.to.global.u64 	%rd24, %rd152;
	cvta.to.global.u64 	%rd1, %rd151;
	cvta.to.global.u64 	%rd2, %rd20;
	mul.wide.s32 	%rd25, %r1, 48;
	add.s64 	%rd3, %rd23, %rd25;
	ld.global.v2.u32 	{%r172, %r173}, [%rd3];
	ld.global.v2.u32 	{%r388, %r387}, [%rd3+8];
	ld.global.v2.u32 	{%r4, %r5}, [%rd3+16];
	ld.global.v2.u32 	{%r6, %r7}, [%rd3+24];
	ld.global.f32 	%f1, [%rd3+32];
	ld.global.f64 	%fd1, [%rd3+40];
	shr.u32 	%r174, %r173, 2;
	xor.b32  	%r175, %r174, %r173;
	shl.b32 	%r176, %r5, 4;
	shl.b32 	%r177, %r175, 1;
	xor.b32  	%r178, %r176, %r177;
	xor.b32  	%r179, %r178, %r5;
	xor.b32  	%r8, %r179, %r175;
	add.s32 	%r389, %r172, 362437;
	add.s32 	%r180, %r389, %r8;
	rem.u32 	%r181, %r180, %r166;
	shr.u32 	%r182, %r388, 2;
	xor.b32  	%r183, %r182, %r388;
	shl.b32 	%r184, %r8, 4;
	shl.b32 	%r185, %r183, 1;
	xor.b32  	%r186, %r185, %r184;
	xor.b32  	%r187, %r186, %r183;
	xor.b32  	%r385, %r187, %r8;
	add.s32 	%r188, %r172, 724874;
	add.s32 	%r11, %r385, %r188;
	rem.u32 	%r189, %r11, %r166;
	st.global.v2.u32 	[%rd3], {%r188, %r387};
	st.global.v2.u32 	[%rd3+8], {%r4, %r5};
	st.global.v2.u32 	[%rd3+16], {%r8, %r385};
	mul.wide.s32 	%rd26, %r181, 4;
	add.s64 	%rd27, %rd24, %rd26;
	ld.global.u32 	%r190, [%rd27];
	mul.wide.s32 	%rd28, %r189, 4;
	add.s64 	%rd29, %rd24, %rd28;
	ld.global.u32 	%r191, [%rd29];
	setp.lt.s32 	%p4, %r190, %r191;
	selp.b32 	%r192, %r181, %r189, %p4;
	shr.u32 	%r193, %r387, 2;
	xor.b32  	%r12, %r193, %r387;
	shl.b32 	%r194, %r385, 4;
	shl.b32 	%r195, %r12, 1;
	xor.b32  	%r13, %r194, %r195;
	xor.b32  	%r196, %r13, %r385;
	xor.b32  	%r197, %r196, %r12;
	add.s32 	%r14, %r172, 1087311;
	add.s32 	%r198, %r14, %r197;
	rem.u32 	%r199, %r198, %r166;
	shr.u32 	%r200, %r4, 2;
	xor.b32  	%r201, %r200, %r4;
	shl.b32 	%r202, %r197, 4;
	shl.b32 	%r203, %r201, 1;
	xor.b32  	%r204, %r203, %r202;
	xor.b32  	%r205, %r204, %r201;
	xor.b32  	%r206, %r205, %r197;
	add.s32 	%r207, %r172, 1449748;
	add.s32 	%r208, %r206, %r207;
	rem.u32 	%r209, %r208, %r166;
	st.global.v2.u32 	[%rd3], {%r207, %r5};
	st.global.v2.u32 	[%rd3+8], {%r8, %r385};
	st.global.v2.u32 	[%rd3+16], {%r197, %r206};
	st.global.v2.u32 	[%rd3+24], {%r6, %r7};
	mul.wide.s32 	%rd30, %r199, 4;
	add.s64 	%rd31, %rd24, %rd30;
	ld.global.u32 	%r210, [%rd31];
	mul.wide.s32 	%rd32, %r209, 4;
	add.s64 	%rd33, %rd24, %rd32;
	ld.global.u32 	%r211, [%rd33];
	setp.lt.s32 	%p5, %r210, %r211;
	selp.b32 	%r212, %r199, %r209, %p5;
	mul.lo.s32 	%r15, %r192, %r167;
	mul.wide.s32 	%rd34, %r15, 4;
	add.s64 	%rd4, %rd1, %rd34;
	mul.lo.s32 	%r213, %r212, %r167;
	cvt.s64.s32 	%rd5, %r213;
	mul.lo.s32 	%r16, %r167, %r1;
	mul.wide.s32 	%rd35, %r16, 4;
	add.s64 	%rd6, %rd2, %rd35;
	cvt.rn.f32.u32 	%f2, %r180;
	fma.rn.f32 	%f3, %f2, 0f2F800000, 0f2F000000;
	cvt.f64.f32 	%fd2, %f3;
	setp.lt.f64 	%p6, %fd2, 0d3FECCCCCCCCCCCCD;
	@%p6 bra 	$L__BB2_15;
	setp.lt.s32 	%p7, %r167, 1;
	mov.u32 	%r384, %r8;
	mov.u32 	%r385, %r5;
	mov.u32 	%r386, %r4;
	@%p7 bra 	$L__BB2_72;
	add.s32 	%r215, %r167, -1;
	and.b32  	%r17, %r167, 15;
	setp.lt.u32 	%p8, %r215, 15;
	mov.b32 	%r380, 0;
	@%p8 bra 	$L__BB2_6;
	and.b32  	%r380, %r167, 2147483632;
	neg.s32 	%r369, %r380;
	mul.wide.s32 	%rd36, %r15, 4;
	add.s64 	%rd37, %rd36, %rd1;
	add.s64 	%rd155, %rd37, 32;
	mul.wide.s32 	%rd38, %r16, 4;
	add.s64 	%rd39, %rd38, %rd2;
	add.s64 	%rd154, %rd39, 32;
$L__BB2_5:
	.pragma "nounroll";
	ld.global.u32 	%r216, [%rd155+-32];
	st.global.u32 	[%rd154+-32], %r216;
	ld.global.u32 	%r217, [%rd155+-28];
	st.global.u32 	[%rd154+-28], %r217;
	ld.global.u32 	%r218, [%rd155+-24];
	st.global.u32 	[%rd154+-24], %r218;
	ld.global.u32 	%r219, [%rd155+-20];
	st.global.u32 	[%rd154+-20], %r219;
	ld.global.u32 	%r220, [%rd155+-16];
	st.global.u32 	[%rd154+-16], %r220;
	ld.global.u32 	%r221, [%rd155+-12];
	st.global.u32 	[%rd154+-12], %r221;
	ld.global.u32 	%r222, [%rd155+-8];
	st.global.u32 	[%rd154+-8], %r222;
	ld.global.u32 	%r223, [%rd155+-4];
	st.global.u32 	[%rd154+-4], %r223;
	ld.global.u32 	%r224, [%rd155];
	st.global.u32 	[%rd154], %r224;
	ld.global.u32 	%r225, [%rd155+4];
	st.global.u32 	[%rd154+4], %r225;
	ld.global.u32 	%r226, [%rd155+8];
	st.global.u32 	[%rd154+8], %r226;
	ld.global.u32 	%r227, [%rd155+12];
	st.global.u32 	[%rd154+12], %r227;
	ld.global.u32 	%r228, [%rd155+16];
	st.global.u32 	[%rd154+16], %r228;
	ld.global.u32 	%r229, [%rd155+20];
	st.global.u32 	[%rd154+20], %r229;
	ld.global.u32 	%r230, [%rd155+24];
	st.global.u32 	[%rd154+24], %r230;
	ld.global.u32 	%r231, [%rd155+28];
	st.global.u32 	[%rd154+28], %r231;
	add.s32 	%r369, %r369, 16;
	add.s64 	%rd155, %rd155, 64;
	add.s64 	%rd154, %rd154, 64;
	setp.eq.s32 	%p9, %r369, 0;
	@%p9 bra 	$L__BB2_6;
	bra.uni 	$L__BB2_5;
$L__BB2_6:
	setp.eq.s32 	%p10, %r17, 0;
	mov.u32 	%r384, %r8;
	mov.u32 	%r385, %r5;
	mov.u32 	%r386, %r4;
	@%p10 bra 	$L__BB2_72;
	and.b32  	%r140, %r167, 7;
	setp.lt.u32 	%p11, %r17, 8;
	@%p11 bra 	$L__BB2_9;
	mul.wide.u32 	%rd40, %r380, 4;
	add.s64 	%rd41, %rd4, %rd40;
	ld.global.u32 	%r232, [%rd41];
	add.s64 	%rd42, %rd6, %rd40;
	st.global.u32 	[%rd42], %r232;
	ld.global.u32 	%r233, [%rd41+4];
	st.global.u32 	[%rd42+4], %r233;
	ld.global.u32 	%r234, [%rd41+8];
	st.global.u32 	[%rd42+8], %r234;
	ld.global.u32 	%r235, [%rd41+12];
	st.global.u32 	[%rd42+12], %r235;
	ld.global.u32 	%r236, [%rd41+16];
	st.global.u32 	[%rd42+16], %r236;
	ld.global.u32 	%r237, [%rd41+20];
	st.global.u32 	[%rd42+20], %r237;
	ld.global.u32 	%r238, [%rd41+24];
	st.global.u32 	[%rd42+24], %r238;
	ld.global.u32 	%r239, [%rd41+28];
	st.global.u32 	[%rd42+28], %r239;
	add.s32 	%r380, %r380, 8;
$L__BB2_9:
	setp.eq.s32 	%p12, %r140, 0;
	mov.u32 	%r384, %r8;
	mov.u32 	%r385, %r5;
	mov.u32 	%r386, %r4;
	@%p12 bra 	$L__BB2_72;
	and.b32  	%r143, %r167, 3;
	setp.lt.u32 	%p13, %r140, 4;
	@%p13 bra 	$L__BB2_12;
	mul.wide.u32 	%rd43, %r380, 4;
	add.s64 	%rd44, %rd4, %rd43;
	ld.global.u32 	%r240, [%rd44];
	add.s64 	%rd45, %rd6, %rd43;
	st.global.u32 	[%rd45], %r240;
	ld.global.u32 	%r241, [%rd44+4];
	st.global.u32 	[%rd45+4], %r241;
	ld.global.u32 	%r242, [%rd44+8];
	st.global.u32 	[%rd45+8], %r242;
	ld.global.u32 	%r243, [%rd44+12];
	st.global.u32 	[%rd45+12], %r243;
	add.s32 	%r380, %r380, 4;
$L__BB2_12:
	setp.eq.s32 	%p14, %r143, 0;
	mov.u32 	%r384, %r8;
	mov.u32 	%r385, %r5;
	mov.u32 	%r386, %r4;
	@%p14 bra 	$L__BB2_72;
	mul.wide.s32 	%rd46, %r16, 4;
	mul.wide.u32 	%rd47, %r380, 4;
	add.s64 	%rd48, %rd46, %rd47;
	add.s64 	%rd157, %rd2, %rd48;
	mul.wide.s32 	%rd49, %r15, 4;
	add.s64 	%rd50, %rd49, %rd47;
	add.s64 	%rd156, %rd1, %rd50;
	neg.s32 	%r383, %r143;
$L__BB2_14:
	.pragma "nounroll";
	ld.global.u32 	%r244, [%rd156];
	st.global.u32 	[%rd157], %r244;
	add.s64 	%rd157, %rd157, 4;
	add.s64 	%rd156, %rd156, 4;
	add.s32 	%r383, %r383, 1;
	setp.ne.s32 	%p15, %r383, 0;
	mov.u32 	%r384, %r8;
	mov.u32 	%r385, %r5;
	mov.u32 	%r386, %r4;
	@%p15 bra 	$L__BB2_14;
	bra.uni 	$L__BB2_72;
$L__BB2_15:
	rem.u32 	%r245, %r11, %r167;
	xor.b32  	%r246, %r13, %r12;
	xor.b32  	%r384, %r246, %r385;
	add.s32 	%r247, %r384, %r14;
	rem.u32 	%r248, %r247, %r167;
	max.s32 	%r370, %r245, %r248;
	min.s32 	%r22, %r245, %r248;
	setp.lt.s32 	%p16, %r167, 1;
	@%p16 bra 	$L__BB2_28;
	add.s32 	%r250, %r167, -1;
	and.b32  	%r23, %r167, 15;
	setp.lt.u32 	%p17, %r250, 15;
	mov.b32 	%r347, 0;
	@%p17 bra 	$L__BB2_19;
	and.b32  	%r347, %r167, 2147483632;
	neg.s32 	%r356, %r347;
	mov.u32 	%r355, used;
$L__BB2_18:
	.pragma "nounroll";
	mov.b32 	%r252, 0;
	st.shared.v4.b32 	[%r355], {%r252, %r252, %r252, %r252};
	add.s32 	%r356, %r356, 16;
	add.s32 	%r355, %r355, 16;
	setp.eq.s32 	%p18, %r356, 0;
	@%p18 bra 	$L__BB2_19;
	bra.uni 	$L__BB2_18;
$L__BB2_19:
	setp.eq.s32 	%p19, %r23, 0;
	@%p19 bra 	$L__BB2_28;
	and.b32  	%r27, %r167, 7;
	setp.lt.u32 	%p20, %r23, 8;
	@%p20 bra 	$L__BB2_22;
	mov.u32 	%r253, used;
	add.s32 	%r254, %r253, %r347;
	mov.b16 	%rs1, 0;
	st.shared.u8 	[%r254], %rs1;
	st.shared.u8 	[%r254+1], %rs1;
	st.shared.u8 	[%r254+2], %rs1;
	st.shared.u8 	[%r254+3], %rs1;
	st.shared.u8 	[%r254+4], %rs1;
	st.shared.u8 	[%r254+5], %rs1;
	st.shared.u8 	[%r254+6], %rs1;
	st.shared.u8 	[%r254+7], %rs1;
	add.s32 	%r347, %r347, 8;
$L__BB2_22:
	setp.eq.s32 	%p21, %r27, 0;
	@%p21 bra 	$L__BB2_28;
	and.b32  	%r30, %r167, 3;
	setp.lt.u32 	%p22, %r27, 4;
	@%p22 bra 	$L__BB2_25;
	mov.u32 	%r255, used;
	add.s32 	%r256, %r255, %r347;
	mov.b16 	%rs2, 0;
	st.shared.u8 	[%r256], %rs2;
	st.shared.u8 	[%r256+1], %rs2;
	st.shared.u8 	[%r256+2], %rs2;
	st.shared.u8 	[%r256+3], %rs2;
	add.s32 	%r347, %r347, 4;
$L__BB2_25:
	setp.eq.s32 	%p23, %r30, 0;
	@%p23 bra 	$L__BB2_28;
	mov.u32 	%r257, used;
	add.s32 	%r351, %r257, %r347;
	neg.s32 	%r350, %r30;
$L__BB2_27:
	.pragma "nounroll";
	mov.b16 	%rs3, 0;
	st.shared.u8 	[%r351], %rs3;
	add.s32 	%r351, %r351, 1;
	add.s32 	%r350, %r350, 1;
	setp.ne.s32 	%p24, %r350, 0;
	@%p24 bra 	$L__BB2_27;
$L__BB2_28:
	add.s32 	%r39, %r370, 1;
	sub.s32 	%r258, %r39, %r22;
	and.b32  	%r40, %r258, 3;
	setp.eq.s32 	%p25, %r40, 0;
	mov.u32 	%r354, %r22;
	@%p25 bra 	$L__BB2_31;
	neg.s32 	%r352, %r40;
	mov.u32 	%r260, used;
	mov.u32 	%r354, %r22;
$L__BB2_30:
	.pragma "nounroll";
	mul.wide.s32 	%rd51, %r354, 4;
	add.s64 	%rd52, %rd4, %rd51;
	ld.global.u32 	%r259, [%rd52];
	add.s64 	%rd53, %rd6, %rd51;
	st.global.u32 	[%rd53], %r259;
	add.s32 	%r261, %r260, %r259;
	mov.b16 	%rs4, 1;
	st.shared.u8 	[%r261], %rs4;
	add.s32 	%r354, %r354, 1;
	add.s32 	%r352, %r352, 1;
	setp.ne.s32 	%p26, %r352, 0;
	@%p26 bra 	$L__BB2_30;
$L__BB2_31:
	sub.s32 	%r262, %r370, %r22;
	setp.lt.u32 	%p27, %r262, 3;
	@%p27 bra 	$L__BB2_33;
$L__BB2_32:
	mul.wide.s32 	%rd54, %r354, 4;
	add.s64 	%rd55, %rd4, %rd54;
	ld.global.u32 	%r263, [%rd55];
	add.s64 	%rd56, %rd6, %rd54;
	st.global.u32 	[%rd56], %r263;
	mov.u32 	%r264, used;
	add.s32 	%r265, %r264, %r263;
	mov.b16 	%rs5, 1;
	st.shared.u8 	[%r265], %rs5;
	ld.global.u32 	%r266, [%rd55+4];
	st.global.u32 	[%rd56+4], %r266;
	add.s32 	%r267, %r264, %r266;
	st.shared.u8 	[%r267], %rs5;
	ld.global.u32 	%r268, [%rd55+8];
	st.global.u32 	[%rd56+8], %r268;
	add.s32 	%r269, %r264, %r268;
	st.shared.u8 	[%r269], %rs5;
	ld.global.u32 	%r270, [%rd55+12];
	st.global.u32 	[%rd56+12], %r270;
	add.s32 	%r271, %r264, %r270;
	st.shared.u8 	[%r271], %rs5;
	add.s32 	%r52, %r354, 4;
	add.s32 	%r272, %r354, 3;
	setp.lt.s32 	%p28, %r272, %r370;
	mov.u32 	%r354, %r52;
	@%p28 bra 	$L__BB2_32;
$L__BB2_33:
	setp.lt.s32 	%p29, %r167, 1;
	rem.s32 	%r361, %r39, %r167;
	mov.u32 	%r386, %r8;
	mov.u32 	%r387, %r5;
	mov.u32 	%r388, %r4;
	mov.u32 	%r389, %r14;
	@%p29 bra 	$L__BB2_72;
	add.s32 	%r273, %r167, -1;
	and.b32  	%r54, %r167, 7;
	setp.lt.u32 	%p30, %r273, 7;
	@%p30 bra 	$L__BB2_53;
	and.b32  	%r274, %r167, 2147483640;
	neg.s32 	%r358, %r274;
	mov.u32 	%r276, used;
$L__BB2_36:
	.pragma "nounroll";
	add.s32 	%r275, %r370, 1;
	rem.s32 	%r59, %r275, %r167;
	cvt.s64.s32 	%rd57, %r59;
	add.s64 	%rd58, %rd57, %rd5;
	shl.b64 	%rd59, %rd58, 2;
	add.s64 	%rd60, %rd1, %rd59;
	ld.global.u32 	%r60, [%rd60];
	add.s32 	%r61, %r276, %r60;
	ld.shared.u8 	%rs6, [%r61];
	setp.ne.s16 	%p31, %rs6, 0;
	@%p31 bra 	$L__BB2_38;
	mul.wide.s32 	%rd61, %r361, 4;
	add.s64 	%rd62, %rd6, %rd61;
	st.global.u32 	[%rd62], %r60;
	mov.b16 	%rs7, 1;
	st.shared.u8 	[%r61], %rs7;
	add.s32 	%r277, %r361, 1;
	rem.s32 	%r361, %r277, %r167;
$L__BB2_38:
	add.s32 	%r278, %r59, 1;
	rem.s32 	%r64, %r278, %r167;
	cvt.s64.s32 	%rd63, %r64;
	add.s64 	%rd64, %rd63, %rd5;
	shl.b64 	%rd65, %rd64, 2;
	add.s64 	%rd66, %rd1, %rd65;
	ld.global.u32 	%r65, [%rd66];
	add.s32 	%r66, %r276, %r65;
	ld.shared.u8 	%rs8, [%r66];
	setp.ne.s16 	%p32, %rs8, 0;
	@%p32 bra 	$L__BB2_40;
	mul.wide.s32 	%rd67, %r361, 4;
	add.s64 	%rd68, %rd6, %rd67;
	st.global.u32 	[%rd68], %r65;
	mov.b16 	%rs9, 1;
	st.shared.u8 	[%r66], %rs9;
	add.s32 	%r280, %r361, 1;
	rem.s32 	%r361, %r280, %r167;
$L__BB2_40:
	add.s32 	%r281, %r64, 1;
	rem.s32 	%r69, %r281, %r167;
	cvt.s64.s32 	%rd69, %r69;
	add.s64 	%rd70, %rd69, %rd5;
	shl.b64 	%rd71, %rd70, 2;
	add.s64 	%rd72, %rd1, %rd71;
	ld.global.u32 	%r70, [%rd72];
	add.s32 	%r71, %r276, %r70;
	ld.shared.u8 	%rs10, [%r71];
	setp.ne.s16 	%p33, %rs10, 0;
	@%p33 bra 	$L__BB2_42;
	mul.wide.s32 	%rd73, %r361, 4;
	add.s64 	%rd74, %rd6, %rd73;
	st.global.u32 	[%rd74], %r70;
	mov.b16 	%rs11, 1;
	st.shared.u8 	[%r71], %rs11;
	add.s32 	%r283, %r361, 1;
	rem.s32 	%r361, %r283, %r167;
$L__BB2_42:
	add.s32 	%r284, %r69, 1;
	rem.s32 	%r74, %r284, %r167;
	cvt.s64.s32 	%rd75, %r74;
	add.s64 	%rd76, %rd75, %rd5;
	shl.b64 	%rd77, %rd76, 2;
	add.s64 	%rd78, %rd1, %rd77;
	ld.global.u32 	%r75, [%rd78];
	add.s32 	%r76, %r276, %r75;
	ld.shared.u8 	%rs12, [%r76];
	setp.ne.s16 	%p34, %rs12, 0;
	@%p34 bra 	$L__BB2_44;
	mul.wide.s32 	%rd79, %r361, 4;
	add.s64 	%rd80, %rd6, %rd79;
	st.global.u32 	[%rd80], %r75;
	mov.b16 	%rs13, 1;
	st.shared.u8 	[%r76], %rs13;
	add.s32 	%r286, %r361, 1;
	rem.s32 	%r361, %r286, %r167;
$L__BB2_44:
	add.s32 	%r287, %r74, 1;
	rem.s32 	%r79, %r287, %r167;
	cvt.s64.s32 	%rd81, %r79;
	add.s64 	%rd82, %rd81, %rd5;
	shl.b64 	%rd83, %rd82, 2;
	add.s64 	%rd84, %rd1, %rd83;
	ld.global.u32 	%r80, [%rd84];
	add.s32 	%r81, %r276, %r80;
	ld.shared.u8 	%rs14, [%r81];
	setp.ne.s16 	%p35, %rs14, 0;
	@%p35 bra 	$L__BB2_46;
	mul.wide.s32 	%rd85, %r361, 4;
	add.s64 	%rd86, %rd6, %rd85;
	st.global.u32 	[%rd86], %r80;
	mov.b16 	%rs15, 1;
	st.shared.u8 	[%r81], %rs15;
	add.s32 	%r289, %r361, 1;
	rem.s32 	%r361, %r289, %r167;
$L__BB2_46:
	add.s32 	%r290, %r79, 1;
	rem.s32 	%r84, %r290, %r167;
	cvt.s64.s32 	%rd87, %r84;
	add.s64 	%rd88, %rd87, %rd5;
	shl.b64 	%rd89, %rd88, 2;
	add.s64 	%rd90, %rd1, %rd89;
	ld.global.u32 	%r85, [%rd90];
	add.s32 	%r86, %r276, %r85;
	ld.shared.u8 	%rs16, [%r86];
	setp.ne.s16 	%p36, %rs16, 0;
	@%p36 bra 	$L__BB2_48;
	mul.wide.s32 	%rd91, %r361, 4;
	add.s64 	%rd92, %rd6, %rd91;
	st.global.u32 	[%rd92], %r85;
	mov.b16 	%rs17, 1;
	st.shared.u8 	[%r86], %rs17;
	add.s32 	%r292, %r361, 1;
	rem.s32 	%r361, %r292, %r167;
$L__BB2_48:
	add.s32 	%r293, %r84, 1;
	rem.s32 	%r89, %r293, %r167;
	cvt.s64.s32 	%rd93, %r89;
	add.s64 	%rd94, %rd93, %rd5;
	shl.b64 	%rd95, %rd94, 2;
	add.s64 	%rd96, %rd1, %rd95;
	ld.global.u32 	%r90, [%rd96];
	add.s32 	%r91, %r276, %r90;
	ld.shared.u8 	%rs18, [%r91];
	setp.ne.s16 	%p37, %rs18, 0;
	@%p37 bra 	$L__BB2_50;
	mul.wide.s32 	%rd97, %r361, 4;
	add.s64 	%rd98, %rd6, %rd97;
	st.global.u32 	[%rd98], %r90;
	mov.b16 	%rs19, 1;
	st.shared.u8 	[%r91], %rs19;
	add.s32 	%r295, %r361, 1;
	rem.s32 	%r361, %r295, %r167;
$L__BB2_50:
	add.s32 	%r296, %r89, 1;
	rem.s32 	%r370, %r296, %r167;
	cvt.s64.s32 	%rd99, %r370;
	add.s64 	%rd100, %rd99, %rd5;
	shl.b64 	%rd101, %rd100, 2;
	add.s64 	%rd102, %rd1, %rd101;
	ld.global.u32 	%r95, [%rd102];
	add.s32 	%r96, %r276, %r95;
	ld.shared.u8 	%rs20, [%r96];
	setp.ne.s16 	%p38, %rs20, 0;
	@%p38 bra 	$L__BB2_52;
	mul.wide.s32 	%rd103, %r361, 4;
	add.s64 	%rd104, %rd6, %rd103;
	st.global.u32 	[%rd104], %r95;
	mov.b16 	%rs21, 1;
	st.shared.u8 	[%r96], %rs21;
	add.s32 	%r298, %r361, 1;
	rem.s32 	%r361, %r298, %r167;
$L__BB2_52:
	add.s32 	%r358, %r358, 8;
	setp.eq.s32 	%p39, %r358, 0;
	@%p39 bra 	$L__BB2_53;
	bra.uni 	$L__BB2_36;
$L__BB2_53:
	setp.eq.s32 	%p40, %r54, 0;
	mov.u32 	%r386, %r8;
	mov.u32 	%r387, %r5;
	mov.u32 	%r388, %r4;
	mov.u32 	%r389, %r14;
	@%p40 bra 	$L__BB2_72;
	and.b32  	%r104, %r167, 3;
	setp.lt.u32 	%p41, %r54, 4;
	@%p41 bra 	$L__BB2_63;
	add.s32 	%r299, %r370, 1;
	rem.s32 	%r105, %r299, %r167;
	cvt.s64.s32 	%rd105, %r105;
	add.s64 	%rd106, %rd105, %rd5;
	shl.b64 	%rd107, %rd106, 2;
	add.s64 	%rd108, %rd1, %rd107;
	ld.global.u32 	%r106, [%rd108];
	mov.u32 	%r300, used;
	add.s32 	%r107, %r300, %r106;
	ld.shared.u8 	%rs22, [%r107];
	setp.ne.s16 	%p42, %rs22, 0;
	@%p42 bra 	$L__BB2_57;
	mul.wide.s32 	%rd109, %r361, 4;
	add.s64 	%rd110, %rd6, %rd109;
	st.global.u32 	[%rd110], %r106;
	mov.b16 	%rs23, 1;
	st.shared.u8 	[%r107], %rs23;
	add.s32 	%r301, %r361, 1;
	rem.s32 	%r361, %r301, %r167;
$L__BB2_57:
	add.s32 	%r302, %r105, 1;
	rem.s32 	%r110, %r302, %r167;
	cvt.s64.s32 	%rd111, %r110;
	add.s64 	%rd112, %rd111, %rd5;
	shl.b64 	%rd113, %rd112, 2;
	add.s64 	%rd114, %rd1, %rd113;
	ld.global.u32 	%r111, [%rd114];
	add.s32 	%r112, %r300, %r111;
	ld.shared.u8 	%rs24, [%r112];
	setp.ne.s16 	%p43, %rs24, 0;
	@%p43 bra 	$L__BB2_59;
	mul.wide.s32 	%rd115, %r361, 4;
	add.s64 	%rd116, %rd6, %rd115;
	st.global.u32 	[%rd116], %r111;
	mov.b16 	%rs25, 1;
	st.shared.u8 	[%r112], %rs25;
	add.s32 	%r304, %r361, 1;
	rem.s32 	%r361, %r304, %r167;
$L__BB2_59:
	add.s32 	%r305, %r110, 1;
	rem.s32 	%r115, %r305, %r167;
	cvt.s64.s32 	%rd117, %r115;
	add.s64 	%rd118, %rd117, %rd5;
	shl.b64 	%rd119, %rd118, 2;
	add.s64 	%rd120, %rd1, %rd119;
	ld.global.u32 	%r116, [%rd120];
	add.s32 	%r117, %r300, %r116;
	ld.shared.u8 	%rs26, [%r117];
	setp.ne.s16 	%p44, %rs26, 0;
	@%p44 bra 	$L__BB2_61;
	mul.wide.s32 	%rd121, %r361, 4;
	add.s64 	%rd122, %rd6, %rd121;
	st.global.u32 	[%rd122], %r116;
	mov.b16 	%rs27, 1;
	st.shared.u8 	[%r117], %rs27;
	add.s32 	%r307, %r361, 1;
	rem.s32 	%r361, %r307, %r167;
$L__BB2_61:
	add.s32 	%r308, %r115, 1;
	rem.s32 	%r370, %r308, %r167;
	cvt.s64.s32 	%rd123, %r370;
	add.s64 	%rd124, %rd123, %rd5;
	shl.b64 	%rd125, %rd124, 2;
	add.s64 	%rd126, %rd1, %rd125;
	ld.global.u32 	%r121, [%rd126];
	add.s32 	%r122, %r300, %r121;
	ld.shared.u8 	%rs28, [%r122];
	setp.ne.s16 	%p45, %rs28, 0;
	@%p45 bra 	$L__BB2_63;
	mul.wide.s32 	%rd127, %r361, 4;
	add.s64 	%rd128, %rd6, %rd127;
	st.global.u32 	[%rd128], %r121;
	mov.b16 	%rs29, 1;
	st.shared.u8 	[%r122], %rs29;
	add.s32 	%r310, %r361, 1;
	rem.s32 	%r361, %r310, %r167;
$L__BB2_63:
	setp.eq.s32 	%p46, %r104, 0;
	mov.u32 	%r386, %r8;
	mov.u32 	%r387, %r5;
	mov.u32 	%r388, %r4;
	mov.u32 	%r389, %r14;
	@%p46 bra 	$L__BB2_72;
	setp.eq.s32 	%p47, %r104, 1;
	@%p47 bra 	$L__BB2_69;
	add.s32 	%r311, %r370, 1;
	rem.s32 	%r126, %r311, %r167;
	cvt.s64.s32 	%rd129, %r126;
	add.s64 	%rd130, %rd129, %rd5;
	shl.b64 	%rd131, %rd130, 2;
	add.s64 	%rd132, %rd1, %rd131;
	ld.global.u32 	%r127, [%rd132];
	mov.u32 	%r312, used;
	add.s32 	%r128, %r312, %r127;
	ld.shared.u8 	%rs30, [%r128];
	setp.ne.s16 	%p48, %rs30, 0;
	@%p48 bra 	$L__BB2_67;
	mul.wide.s32 	%rd133, %r361, 4;
	add.s64 	%rd134, %rd6, %rd133;
	st.global.u32 	[%rd134], %r127;
	mov.b16 	%rs31, 1;
	st.shared.u8 	[%r128], %rs31;
	add.s32 	%r313, %r361, 1;
	rem.s32 	%r361, %r313, %r167;
$L__BB2_67:
	add.s32 	%r314, %r126, 1;
	rem.s32 	%r370, %r314, %r167;
	cvt.s64.s32 	%rd135, %r370;
	add.s64 	%rd136, %rd135, %rd5;
	shl.b64 	%rd137, %rd136, 2;
	add.s64 	%rd138, %rd1, %rd137;
	ld.global.u32 	%r132, [%rd138];
	add.s32 	%r133, %r312, %r132;
	ld.shared.u8 	%rs32, [%r133];
	setp.ne.s16 	%p49, %rs32, 0;
	@%p49 bra 	$L__BB2_69;
	mul.wide.s32 	%rd139, %r361, 4;
	add.s64 	%rd140, %rd6, %rd139;
	st.global.u32 	[%rd140], %r132;
	mov.b16 	%rs33, 1;
	st.shared.u8 	[%r133], %rs33;
	add.s32 	%r316, %r361, 1;
	rem.s32 	%r361, %r316, %r167;
$L__BB2_69:
	and.b32  	%r317, %r167, 1;
	setp.eq.b32 	%p50, %r317, 1;
	not.pred 	%p51, %p50;
	mov.u32 	%r386, %r8;
	mov.u32 	%r387, %r5;
	mov.u32 	%r388, %r4;
	mov.u32 	%r389, %r14;
	@%p51 bra 	$L__BB2_72;
	add.s32 	%r318, %r370, 1;
	rem.s32 	%r319, %r318, %r167;
	cvt.s64.s32 	%rd141, %r319;
	add.s64 	%rd142, %rd141, %rd5;
	shl.b64 	%rd143, %rd142, 2;
	add.s64 	%rd144, %rd1, %rd143;
	ld.global.u32 	%r137, [%rd144];
	mov.u32 	%r320, used;
	add.s32 	%r138, %r320, %r137;
	ld.shared.u8 	%rs34, [%r138];
	setp.ne.s16 	%p52, %rs34, 0;
	mov.u32 	%r386, %r8;
	mov.u32 	%r387, %r5;
	mov.u32 	%r388, %r4;
	mov.u32 	%r389, %r14;
	@%p52 bra 	$L__BB2_72;
	mul.wide.s32 	%rd145, %r361, 4;
	add.s64 	%rd146, %rd6, %rd145;
	st.global.u32 	[%rd146], %r137;
	mov.b16 	%rs35, 1;
	st.shared.u8 	[%r138], %rs35;
	mov.u32 	%r386, %r8;
	mov.u32 	%r387, %r5;
	mov.u32 	%r388, %r4;
	mov.u32 	%r389, %r14;
$L__BB2_72:
	shr.u32 	%r321, %r388, 2;
	xor.b32  	%r322, %r321, %r388;
	shl.b32 	%r323, %r384, 4;
	shl.b32 	%r324, %r322, 1;
	xor.b32  	%r325, %r323, %r324;
	xor.b32  	%r326, %r325, %r384;
	xor.b32  	%r155, %r326, %r322;
	add.s32 	%r395, %r389, 362437;
	add.s32 	%r327, %r155, %r395;
	cvt.rn.f32.u32 	%f4, %r327;
	fma.rn.f32 	%f5, %f4, 0f2F800000, 0f2F000000;
	cvt.f64.f32 	%fd3, %f5;
	setp.geu.f64 	%p53, %fd3, 0d3FB999999999999A;
	mov.u32 	%r390, %r155;
	mov.u32 	%r391, %r384;
	mov.u32 	%r392, %r385;
	@%p53 bra 	$L__BB2_74;
	shr.u32 	%r328, %r387, 2;
	xor.b32  	%r329, %r328, %r387;
	shl.b32 	%r330, %r155, 4;
	shl.b32 	%r331, %r329, 1;
	xor.b32  	%r332, %r331, %r330;
	xor.b32  	%r333, %r332, %r329;
	xor.b32  	%r391, %r333, %r155;
	add.s32 	%r334, %r389, %r391;
	add.s32 	%r335, %r334, 724874;
	rem.u32 	%r336, %r335, %r167;
	shr.u32 	%r337, %r386, 2;
	xor.b32  	%r338, %r337, %r386;
	shl.b32 	%r339, %r391, 4;
	shl.b32 	%r340, %r338, 1;
	xor.b32  	%r341, %r340, %r339;
	xor.b32  	%r342, %r341, %r338;
	xor.b32  	%r390, %r342, %r391;
	add.s32 	%r395, %r389, 1087311;
	add.s32 	%r343, %r390, %r395;
	rem.u32 	%r344, %r343, %r167;
	mul.wide.s32 	%rd147, %r336, 4;
	add.s64 	%rd148, %rd6, %rd147;
	ld.global.u32 	%r345, [%rd148];
	mul.wide.s32 	%rd149, %r344, 4;
	add.s64 	%rd150, %rd6, %rd149;
	ld.global.u32 	%r346, [%rd150];
	st.global.u32 	[%rd148], %r346;
	st.global.u32 	[%rd150], %r345;
	mov.u32 	%r392, %r155;
	mov.u32 	%r386, %r384;
	mov.u32 	%r387, %r385;
$L__BB2_74:
	st.global.v2.u32 	[%rd3], {%r395, %r387};
	st.global.v2.u32 	[%rd3+8], {%r386, %r392};
	st.global.v2.u32 	[%rd3+16], {%r391, %r390};
	st.global.v2.u32 	[%rd3+24], {%r6, %r7};
	st.global.f32 	[%rd3+32], %f1;
	st.global.f64 	[%rd3+40], %fd1;
$L__BB2_75:
	ret;

}


// ===== COMPILED SASS (sm_100) =====

	.target	sm_100

	.elftype	@"ET_EXEC"


//--------------------- .note.nv.tkinfo           --------------------------
	.section	.note.nv.tkinfo,"",@"SHT_NOTE"
	.sectionflags	@"SHF_NOTE_NV_TKINFO"
	.tkinfo
        /*0018*/ 	.word	0x00000002
        /*0030*/ 	.string	""
        /*0030*/ 	.string	"ptxas"
        /*0030*/ 	.string	"Cuda compilation tools, release 13.0, V13.0.88"
        /*0030*/ 	.string	"Build cuda_13.0.r13.0/compiler.36424714_0"
        /*0030*/ 	.string	"-arch sm_100 -m 64 "



//--------------------- .note.nv.cuinfo           --------------------------
	.section	.note.nv.cuinfo,"",@"SHT_NOTE"
	.sectionflags	@"SHF_NOTE_NV_CUINFO"
        /*0018*/ 	.short	0x0002
        /*001a*/ 	.short	0x0064
        /*001c*/ 	.short	0x0082
	.zero		2


//--------------------- .nv.info                  --------------------------
	.section	.nv.info,"",@"SHT_CUDA_INFO"
	.align	4


	//----- nvinfo : EIATTR_REGCOUNT
	.align		4
        /*0000*/ 	.byte	0x04, 0x2f
        /*0002*/ 	.short	(.L_10 - .L_9)
	.align		4
.L_9:
        /*0004*/ 	.word	index@(_Z8initRandP17curandStateXORWOWim)
        /*0008*/ 	.word	0x0000001f


	//----- nvinfo : EIATTR_FRAME_SIZE
	.align		4
.L_10:
        /*000c*/ 	.byte	0x04, 0x11
        /*000e*/ 	.short	(.L_12 - .L_11)
	.align		4
.L_11:
        /*0010*/ 	.word	index@(_Z8initRandP17curandStateXORWOWim)
        /*0014*/ 	.word	0x00000000


	//----- nvinfo : EIATTR_REGCOUNT
	.align		4
.L_12:
        /*0018*/ 	.byte	0x04, 0x2f
        /*001a*/ 	.short	(.L_14 - .L_13)
	.align		4
.L_13:
        /*001c*/ 	.word	index@(_Z10gpuFitnessPiS_S_ii)
        /*0020*/ 	.word	0x00000020


	//----- nvinfo : EIATTR_FRAME_SIZE
	.align		4
.L_14:
        /*0024*/ 	.byte	0x04, 0x11
        /*0026*/ 	.short	(.L_16 - .L_15)
	.align		4
.L_15:
        /*0028*/ 	.word	index@(_Z10gpuFitnessPiS_S_ii)
        /*002c*/ 	.word	0x00000000


	//----- nvinfo : EIATTR_REGCOUNT
	.align		4
.L_16:
        /*0030*/ 	.byte	0x04, 0x2f
        /*0032*/ 	.short	(.L_18 - .L_17)
	.align		4
.L_17:
        /*0034*/ 	.word	index@(_Z8gpuBreedPiS_S_iiiP17curandStateXORWOW)
        /*0038*/ 	.word	0x00000028


	//----- nvinfo : EIATTR_FRAME_SIZE
	.align		4
.L_18:
        /*003c*/ 	.byte	0x04, 0x11
        /*003e*/ 	.short	(.L_20 - .L_19)
	.align		4
.L_19:
        /*0040*/ 	.word	index@(_Z8gpuBreedPiS_S_iiiP17curandStateXORWOW)
        /*0044*/ 	.word	0x00000000


	//----- nvinfo : EIATTR_MIN_STACK_SIZE
	.align		4
.L_20:
        /*0048*/ 	.byte	0x04, 0x12
        /*004a*/ 	.short	(.L_22 - .L_21)
	.align		4
.L_21:
        /*004c*/ 	.word	index@(_Z8gpuBreedPiS_S_iiiP17curandStateXORWOW)
        /*0050*/ 	.word	0x00000000


	//----- nvinfo : EIATTR_MIN_STACK_SIZE
	.align		4
.L_22:
        /*0054*/ 	.byte	0x04, 0x12
        /*0056*/ 	.short	(.L_24 - .L_23)
	.align		4
.L_23:
        /*0058*/ 	.word	index@(_Z10gpuFitnessPiS_S_ii)
        /*005c*/ 	.word	0x00000000


	//----- nvinfo : EIATTR_MIN_STACK_SIZE
	.align		4
.L_24:
        /*0060*/ 	.byte	0x04, 0x12
        /*0062*/ 	.short	(.L_26 - .L_25)
	.align		4
.L_25:
        /*0064*/ 	.word	index@(_Z8initRandP17curandStateXORWOWim)
        /*0068*/ 	.word	0x00000000
.L_26:


//--------------------- .nv.compat                --------------------------
	.section	.nv.compat,"",@"SHT_CUDA_COMPAT_INFO"
	.align	4
        /*0000*/ 	.byte	0x02, 0x09, 0x00, 0x00, 0x02, 0x02, 0x01, 0x00, 0x02, 0x05, 0x05, 0x00, 0x03, 0x07, 0x01, 0x01
        /*0010*/ 	.byte	0x02, 0x03, 0x00, 0x00, 0x02, 0x06, 0x01, 0x00, 0x04, 0x0b, 0x08, 0x00, 0x01, 0x00, 0x00, 0x00
        /*0020*/ 	.byte	0x00, 0x00, 0x00, 0x00


//--------------------- .nv.info._Z8gpuBreedPiS_S_iiiP17curandStateXORWOW --------------------------
	.section	.nv.info._Z8gpuBreedPiS_S_iiiP17curandStateXORWOW,"",@"SHT_CUDA_INFO"
	.sectionflags	@""
	.align	4


	//----- nvinfo : EIATTR_CUDA_API_VERSION
	.align		4
        /*0000*/ 	.byte	0x04, 0x37
        /*0002*/ 	.short	(.L_28 - .L_27)
.L_27:
        /*0004*/ 	.word	0x00000082


	//----- nvinfo : EIATTR_KPARAM_INFO
	.align		4
.L_28:
        /*0008*/ 	.byte	0x04, 0x17
        /*000a*/ 	.short	(.L_30 - .L_29)
.L_29:
        /*000c*/ 	.word	0x00000000
        /*0010*/ 	.short	0x0006
        /*0012*/ 	.short	0x0028
        /*0014*/ 	.byte	0x00, 0xf5, 0x21, 0x00


	//----- nvinfo : EIATTR_KPARAM_INFO
	.align		4
.L_30:
        /*0018*/ 	.byte	0x04, 0x17
        /*001a*/ 	.short	(.L_32 - .L_31)
.L_31:
        /*001c*/ 	.word	0x00000000
        /*0020*/ 	.short	0x0005
        /*0022*/ 	.short	0x0020
        /*0024*/ 	.byte	0x00, 0xf0, 0x11, 0x00


	//----- nvinfo : EIATTR_KPARAM_INFO
	.align		4
.L_32:
        /*0028*/ 	.byte	0x04, 0x17
        /*002a*/ 	.short	(.L_34 - .L_33)
.L_33:
        /*002c*/ 	.word	0x00000000
        /*0030*/ 	.short	0x0004
        /*0032*/ 	.short	0x001c
        /*0034*/ 	.byte	0x00, 0xf0, 0x11, 0x00


	//----- nvinfo : EIATTR_KPARAM_INFO
	.align		4
.L_34:
        /*0038*/ 	.byte	0x04, 0x17
        /*003a*/ 	.short	(.L_36 - .L_35)
.L_35:
        /*003c*/ 	.word	0x00000000
        /*0040*/ 	.short	0x0003
        /*0042*/ 	.short	0x0018
        /*0044*/ 	.byte	0x00, 0xf0, 0x11, 0x00


	//----- nvinfo : EIATTR_KPARAM_INFO
	.align		4
.L_36:
        /*0048*/ 	.byte	0x04, 0x17
        /*004a*/ 	.short	(.L_38 - .L_37)
.L_37:
        /*004c*/ 	.word	0x00000000
        /*0050*/ 	.short	0x0002
        /*0052*/ 	.short	0x0010
        /*0054*/ 	.byte	0x00, 0xf5, 0x21, 0x00


	//----- nvinfo : EIATTR_KPARAM_INFO
	.align		4
.L_38:
        /*0058*/ 	.byte	0x04, 0x17
        /*005a*/ 	.short	(.L_40 - .L_39)
.L_39:
        /*005c*/ 	.word	0x00000000
        /*0060*/ 	.short	0x0001
        /*0062*/ 	.short	0x0008
        /*0064*/ 	.byte	0x00, 0xf5, 0x21, 0x00


	//----- nvinfo : EIATTR_KPARAM_INFO
	.align		4
.L_40:
        /*0068*/ 	.byte	0x04, 0x17
        /*006a*/ 	.short	(.L_42 - .L_41)
.L_41:
        /*006c*/ 	.word	0x00000000
        /*0070*/ 	.short	0x0000
        /*0072*/ 	.short	0x0000
        /*0074*/ 	.byte	0x00, 0xf5, 0x21, 0x00


	//----- nvinfo : EIATTR_SPARSE_MMA_MASK
	.align		4
.L_42:
        /*0078*/ 	.byte	0x03, 0x50
        /*007a*/ 	.short	0x0000


	//----- nvinfo : EIATTR_MAXREG_COUNT
	.align		4
        /*007c*/ 	.byte	0x03, 0x1b
        /*007e*/ 	.short	0x00ff


	//----- nvinfo : EIATTR_MERCURY_ISA_VERSION
	.align		4
        /*0080*/ 	.byte	0x03, 0x5f
        /*0082*/ 	.short	0x0101


	//----- nvinfo : EIATTR_VRC_CTA_INIT_COUNT
	.align		4
        /*0084*/ 	.byte	0x02, 0x4a
	.zero		1
	.zero		1


	//----- nvinfo : EIATTR_EXIT_INSTR_OFFSETS
	.align		4
        /*0088*/ 	.byte	0x04, 0x1c
        /*008a*/ 	.short	(.L_44 - .L_43)


	//   ....[0]....
.L_43:
        /*008c*/ 	.word	0x00000090


	//   ....[1]....
        /*0090*/ 	.word	0x00005ee0


	//----- nvinfo : EIATTR_CRS_STACK_SIZE
	.align		4
.L_44:
        /*0094*/ 	.byte	0x04, 0x1e
        /*0096*/ 	.short	(.L_46 - .L_45)
.L_45:
        /*0098*/ 	.word	0x00000000


	//----- nvinfo : EIATTR_CBANK_PARAM_SIZE
	.align		4
.L_46:
        /*009c*/ 	.byte	0x03, 0x19
        /*009e*/ 	.short	0x0030


	//----- nvinfo : EIATTR_PARAM_CBANK
	.align		4
        /*00a0*/ 	.byte	0x04, 0x0a
        /*00a2*/ 	.short	(.L_48 - .L_47)
	.align		4
.L_47:
        /*00a4*/ 	.word	index@(.nv.constant0._Z8gpuBreedPiS_S_iiiP17curandStateXORWOW)
        /*00a8*/ 	.short	0x0380
        /*00aa*/ 	.short	0x0030


	//----- nvinfo : EIATTR_SW_WAR
	.align		4
.L_48:
        /*00ac*/ 	.byte	0x04, 0x36
        /*00ae*/ 	.short	(.L_50 - .L_49)
.L_49:
        /*00b0*/ 	.word	0x00000008
.L_50:


//--------------------- .nv.info._Z10gpuFitnessPiS_S_ii --------------------------
	.section	.nv.info._Z10gpuFitnessPiS_S_ii,"",@"SHT_CUDA_INFO"
	.sectionflags	@""
	.align	4


	//----- nvinfo : EIATTR_CUDA_API_VERSION
	.align		4
        /*0000*/ 	.byte	0x04, 0x37
        /*0002*/ 	.short	(.L_52 - .L_51)
.L_51:
        /*0004*/ 	.word	0x00000082


	//----- nvinfo : EIATTR_KPARAM_INFO
	.align		4
.L_52:
        /*0008*/ 	.byte	0x04, 0x17
        /*000a*/ 	.short	(.L_54 - .L_53)
.L_53:
        /*000c*/ 	.word	0x00000000
        /*0010*/ 	.short	0x0004
        /*0012*/ 	.short	0x001c
        /*0014*/ 	.byte	0x00, 0xf0, 0x11, 0x00


	//----- nvinfo : EIATTR_KPARAM_INFO
	.align		4
.L_54:
        /*0018*/ 	.byte	0x04, 0x17
        /*001a*/ 	.short	(.L_56 - .L_55)
.L_55:
        /*001c*/ 	.word	0x00000000
        /*0020*/ 	.short	0x0003
        /*0022*/ 	.short	0x0018
        /*0024*/ 	.byte	0x00, 0xf0, 0x11, 0x00


	//----- nvinfo : EIATTR_KPARAM_INFO
	.align		4
.L_56:
        /*0028*/ 	.byte	0x04, 0x17
        /*002a*/ 	.short	(.L_58 - .L_57)
.L_57:
        /*002c*/ 	.word	0x00000000
        /*0030*/ 	.short	0x0002
        /*0032*/ 	.short	0x0010
        /*0034*/ 	.byte	0x00, 0xf5, 0x21, 0x00


	//----- nvinfo : EIATTR_KPARAM_INFO
	.align		4
.L_58:
        /*0038*/ 	.byte	0x04, 0x17
        /*003a*/ 	.short	(.L_60 - .L_59)
.L_59:
        /*003c*/ 	.word	0x00000000
        /*0040*/ 	.short	0x0001
        /*0042*/ 	.short	0x0008
        /*0044*/ 	.byte	0x00, 0xf5, 0x21, 0x00


	//----- nvinfo : EIATTR_KPARAM_INFO
	.align		4
.L_60:
        /*0048*/ 	.byte	0x04, 0x17
        /*004a*/ 	.short	(.L_62 - .L_61)
.L_61:
        /*004c*/ 	.word	0x00000000
        /*0050*/ 	.short	0x0000
        /*0052*/ 	.short	0x0000
        /*0054*/ 	.byte	0x00, 0xf5, 0x21, 0x00


	//----- nvinfo : EIATTR_SPARSE_MMA_MASK
	.align		4
.L_62:
        /*0058*/ 	.byte	0x03, 0x50
        /*005a*/ 	.short	0x0000


	//----- nvinfo : EIATTR_MAXREG_COUNT
	.align		4
        /*005c*/ 	.byte	0x03, 0x1b
        /*005e*/ 	.short	0x00ff


	//----- nvinfo : EIATTR_MERCURY_ISA_VERSION
	.align		4
        /*0060*/ 	.byte	0x03, 0x5f
        /*0062*/ 	.short	0x0101


	//----- nvinfo : EIATTR_VRC_CTA_INIT_COUNT
	.align		4
        /*0064*/ 	.byte	0x02, 0x4a
	.zero		1
	.zero		1


	//----- nvinfo : EIATTR_EXIT_INSTR_OFFSETS
	.align		4
        /*0068*/ 	.byte	0x04, 0x1c
        /*006a*/ 	.short	(.L_64 - .L_63)


	//   ....[0]....
.L_63:
        /*006c*/ 	.word	0x00000070


	//   ....[1]....
        /*0070*/ 	.word	0x00000920


	//----- nvinfo : EIATTR_CBANK_PARAM_SIZE
	.align		4
.L_64:
        /*0074*/ 	.byte	0x03, 0x19
        /*0076*/ 	.short	0x0020


	//----- nvinfo : EIATTR_PARAM_CBANK
	.align		4
        /*0078*/ 	.byte	0x04, 0x0a
        /*007a*/ 	.short	(.L_66 - .L_65)
	.align		4
.L_65:
        /*007c*/ 	.word	index@(.nv.constant0._Z10gpuFitnessPiS_S_ii)
        /*0080*/ 	.short	0x0380
        /*0082*/ 	.short	0x0020


	//----- nvinfo : EIATTR_SW_WAR
	.align		4
.L_66:
        /*0084*/ 	.byte	0x04, 0x36
        /*0086*/ 	.short	(.L_68 - .L_67)
.L_67:
        /*0088*/ 	.word	0x00000008
.L_68:


//--------------------- .nv.info._Z8initRandP17curandStateXORWOWim --------------------------
	.section	.nv.info._Z8initRandP17curandStateXORWOWim,"",@"SHT_CUDA_INFO"
	.sectionflags	@""
	.align	4


	//----- nvinfo : EIATTR_CUDA_API_VERSION
	.align		4
        /*0000*/ 	.byte	0x04, 0x37
        /*0002*/ 	.short	(.L_70 - .L_69)
.L_69:
        /*0004*/ 	.word	0x00000082


	//----- nvinfo : EIATTR_KPARAM_INFO
	.align		4
.L_70:
        /*0008*/ 	.byte	0x04, 0x17
        /*000a*/ 	.short	(.L_72 - .L_71)
.L_71:
        /*000c*/ 	.word	0x00000000
        /*0010*/ 	.short	0x0002
        /*0012*/ 	.short	0x0010
        /*0014*/ 	.byte	0x00, 0xf0, 0x21, 0x00


	//----- nvinfo : EIATTR_KPARAM_INFO
	.align		4
.L_72:
        /*0018*/ 	.byte	0x04, 0x17
        /*001a*/ 	.short	(.L_74 - .L_73)
.L_73:
        /*001c*/ 	.word	0x00000000
        /*0020*/ 	.short	0x0001
        /*0022*/ 	.short	0x0008
        /*0024*/ 	.byte	0x00, 0xf0, 0x11, 0x00


	//----- nvinfo : EIATTR_KPARAM_INFO
	.align		4
.L_74:
        /*0028*/ 	.byte	0x04, 0x17
        /*002a*/ 	.short	(.L_76 - .L_75)
.L_75:
        /*002c*/ 	.word	0x00000000
        /*0030*/ 	.short	0x0000
        /*0032*/ 	.short	0x0000
        /*0034*/ 	.byte	0x00, 0xf5, 0x21, 0x00


	//----- nvinfo : EIATTR_SPARSE_MMA_MASK
	.align		4
.L_76:
        /*0038*/ 	.byte	0x03, 0x50
        /*003a*/ 	.short	0x0000


	//----- nvinfo : EIATTR_MAXREG_COUNT
	.align		4
        /*003c*/ 	.byte	0x03, 0x1b
        /*003e*/ 	.short	0x00ff


	//----- nvinfo : EIATTR_MERCURY_ISA_VERSION
	.align		4
        /*0040*/ 	.byte	0x03, 0x5f
        /*0042*/ 	.short	0x0101


	//----- nvinfo : EIATTR_VRC_CTA_INIT_COUNT
	.align		4
        /*0044*/ 	.byte	0x02, 0x4a
	.zero		1
	.zero		1


	//----- nvinfo : EIATTR_EXIT_INSTR_OFFSETS
	.align		4
        /*0048*/ 	.byte	0x04, 0x1c
        /*004a*/ 	.short	(.L_78 - .L_77)


	//   ....[0]....
.L_77:
        /*004c*/ 	.word	0x00000070


	//   ....[1]....
        /*0050*/ 	.word	0x00000f00


	//----- nvinfo : EIATTR_CRS_STACK_SIZE
	.align		4
.L_78:
        /*0054*/ 	.byte	0x04, 0x1e
        /*0056*/ 	.short	(.L_80 - .L_79)
.L_79:
        /*0058*/ 	.word	0x00000000


	//----- nvinfo : EIATTR_CBANK_PARAM_SIZE
	.align		4
.L_80:
        /*005c*/ 	.byte	0x03, 0x19
        /*005e*/ 	.short	0x0018


	//----- nvinfo : EIATTR_PARAM_CBANK
	.align		4
        /*0060*/ 	.byte	0x04, 0x0a
        /*0062*/ 	.short	(.L_82 - .L_81)
	.align		4
.L_81:
        /*0064*/ 	.word	index@(.nv.constant0._Z8initRandP17curandStateXORWOWim)
        /*0068*/ 	.short	0x0380
        /*006a*/ 	.short	0x0018


	//----- nvinfo : EIATTR_SW_WAR
	.align		4
.L_82:
        /*006c*/ 	.byte	0x04, 0x36
        /*006e*/ 	.short	(.L_84 - .L_83)
.L_83:
        /*0070*/ 	.word	0x00000008
.L_84:


//--------------------- .nv.callgraph             --------------------------
	.section	.nv.callgraph,"",@"SHT_CUDA_CALLGRAPH"
	.align	4
	.sectionentsize	8
	.align		4
        /*0000*/ 	.word	0x00000000
	.align		4
        /*0004*/ 	.word	0xffffffff
	.align		4
        /*0008*/ 	.word	0x00000000
	.align		4
        /*000c*/ 	.word	0xfffffffe
	.align		4
        /*0010*/ 	.word	0x00000000
	.align		4
        /*0014*/ 	.word	0xfffffffd
	.align		4
        /*0018*/ 	.word	0x00000000
	.align		4
        /*001c*/ 	.word	0xfffffffc


//--------------------- .nv.constant4             --------------------------
	.section	.nv.constant4,"a",@progbits
	.align	8
	.align		8
.nv.constant4:
        /*0000*/ 	.dword	precalc_xorwow_matrix
	.align		8
        /*0008*/ 	.dword	precalc_xorwow_offset_matrix
	.align		8
        /*0010*/ 	.dword	mrg32k3aM1
	.align		8
        /*0018*/ 	.dword	mrg32k3aM2
	.align		8
        /*0020*/ 	.dword	mrg32k3aM1SubSeq
	.align		8
        /*0028*/ 	.dword	mrg32k3aM2SubSeq
	.align		8
        /*0030*/ 	.dword	mrg32k3aM1Seq
	.align		8
        /*0038*/ 	.dword	mrg32k3aM2Seq


//--------------------- .nv.constant3             --------------------------
	.section	.nv.constant3,"a",@progbits
	.align	8
.nv.constant3:
	.type		__cr_lgamma_table,@object
	.size		__cr_lgamma_table,(.L_8 - __cr_lgamma_table)
__cr_lgamma_table:
        /*0000*/ 	.byte	0x00, 0x00, 0x00, 0x00, 0x00, 0x00, 0x00, 0x00, 0x00, 0x00, 0x00, 0x00, 0x00, 0x00, 0x00, 0x00
        /*0010*/ 	.byte	0xef, 0x39, 0xfa, 0xfe, 0x42, 0x2e, 0xe6, 0x3f, 0x02, 0x20, 0x2a, 0xfa, 0x0b, 0xab, 0xfc, 0x3f
        /*0020*/ 	.byte	0xf9, 0x2c, 0x92, 0x7c, 0xa7, 0x6c, 0x09, 0x40, 0xc9, 0x79, 0x44, 0x3c, 0x64, 0x26, 0x13, 0x40
        /*0030*/ 	.byte	0xca, 0x01, 0xcf, 0x3a, 0x27, 0x51, 0x1a, 0x40, 0x30, 0xcc, 0x2d, 0xf3, 0xe1, 0x0c, 0x21, 0x40
        /*0040*/ 	.byte	0x0d, 0xb7, 0xfc, 0x82, 0x8e, 0x35, 0x25, 0x40
.L_8:


//--------------------- .text._Z8gpuBreedPiS_S_iiiP17curandStateXORWOW --------------------------
	.section	.text._Z8gpuBreedPiS_S_iiiP17curandStateXORWOW,"ax",@progbits
	.align	128
        .global         _Z8gpuBreedPiS_S_iiiP17curandStateXORWOW
        .type           _Z8gpuBreedPiS_S_iiiP17curandStateXORWOW,@function
        .size           _Z8gpuBreedPiS_S_iiiP17curandStateXORWOW,(.L_x_81 - _Z8gpuBreedPiS_S_iiiP17curandStateXORWOW)
        .other          _Z8gpuBreedPiS_S_iiiP17curandStateXORWOW,@"STO_CUDA_ENTRY STV_DEFAULT"
_Z8gpuBreedPiS_S_iiiP17curandStateXORWOW:
.text._Z8gpuBreedPiS_S_iiiP17curandStateXORWOW:
[----:B------:R-:W-:Y:S01]  /*0000*/  LDC R1, c[0x0][0x37c] ;  /* 0x0000df00ff017b82 */ /* 0x000fe20000000800 */
[----:B------:R-:W0:Y:S07]  /*0010*/  S2R R0, SR_TID.X ;  /* 0x0000000000007919 */ /* 0x000e2e0000002100 */
[----:B------:R-:W0:Y:S01]  /*0020*/  S2UR UR4, SR_CTAID.X ;  /* 0x00000000000479c3 */ /* 0x000e220000002500 */
[----:B------:R-:W1:Y:S01]  /*0030*/  LDCU UR5, c[0x0][0x3a0] ;  /* 0x00007400ff0577ac */ /* 0x000e620008000800 */
[----:B------:R-:W2:Y:S06]  /*0040*/  LDCU UR8, c[0x0][0x398] ;  /* 0x00007300ff0877ac */ /* 0x000eac0008000800 */
[----:B------:R-:W0:Y:S02]  /*0050*/  LDC R7, c[0x0][0x360] ;  /* 0x0000d800ff077b82 */ /* 0x000e240000000800 */
[----:B0-----:R-:W-:-:S05]  /*0060*/  IMAD R7, R7, UR4, R0 ;  /* 0x0000000407077c24 */ /* 0x001fca000f8e0200 */
[----:B-1----:R-:W-:-:S04]  /*0070*/  ISETP.GE.AND P0, PT, R7, UR5, PT ;  /* 0x0000000507007c0c */ /* 0x002fc8000bf06270 */
[----:B--2---:R-:W-:-:S13]  /*0080*/  ISETP.GE.OR P0, PT, R7, UR8, !P0 ;  /* 0x0000000807007c0c */ /* 0x004fda000c706670 */
[----:B------:R-:W-:Y:S05]  /*0090*/  @P0 EXIT ;  /* 0x000000000000094d */ /* 0x000fea0003800000 */
[----:B------:R-:W0:Y:S01]  /*00a0*/  LDC.64 R22, c[0x0][0x3a8] ;  /* 0x0000ea00ff167b82 */ /* 0x000e220000000a00 */
[----:B------:R-:W1:Y:S01]  /*00b0*/  LDCU.64 UR6, c[0x0][0x358] ;  /* 0x00006b00ff0677ac */ /* 0x000e620008000a00 */
[----:B------:R-:W2:Y:S01]  /*00c0*/  I2F.U32.RP R4, UR8 ;  /* 0x0000000800047d06 */ /* 0x000ea20008209000 */
[----:B------:R-:W-:Y:S01]  /*00d0*/  LOP3.LUT R31, RZ, UR8, RZ, 0x33, !PT ;  /* 0x00000008ff1f7c12 */ /* 0x000fe2000f8e33ff */
[----:B------:R-:W3:Y:S01]  /*00e0*/  LDCU UR4, c[0x0][0x39c] ;  /* 0x00007380ff0477ac */ /* 0x000ee20008000800 */
[----:B0-----:R-:W-:-:S05]  /*00f0*/  IMAD.WIDE R22, R7, 0x30, R22 ;  /* 0x0000003007167825 */ /* 0x001fca00078e0216 */
[----:B-1----:R-:W4:Y:S04]  /*0100*/  LDG.E.64 R28, desc[UR6][R22.64] ;  /* 0x00000006161c7981 */ /* 0x002f28000c1e1b00 */
[----:B------:R-:W3:Y:S04]  /*0110*/  LDG.E.64 R20, desc[UR6][R22.64+0x10] ;  /* 0x0000100616147981 */ /* 0x000ee8000c1e1b00 */
[----:B------:R-:W3:Y:S04]  /*0120*/  LDG.E.64 R26, desc[UR6][R22.64+0x8] ;  /* 0x00000806161a7981 */ /* 0x000ee8000c1e1b00 */
[----:B------:R-:W3:Y:S01]  /*0130*/  LDG.E.64 R18, desc[UR6][R22.64+0x18] ;  /* 0x0000180616127981 */ /* 0x000ee2000c1e1b00 */
[----:B--2---:R-:W0:Y:S01]  /*0140*/  MUFU.RCP R4, R4 ;  /* 0x0000000400047308 */ /* 0x004e220000001000 */
[----:B----4-:R-:W-:Y:S01]  /*0150*/  SHF.R.U32.HI R0, RZ, 0x2, R29 ;  /* 0x00000002ff007819 */ /* 0x010fe2000001161d */
[----:B------:R-:W-:-:S03]  /*0160*/  VIADD R36, R28, 0xb0f8a ;  /* 0x000b0f8a1c247836 */ /* 0x000fc60000000000 */
[----:B------:R-:W-:Y:S01]  /*0170*/  LOP3.LUT R0, R0, R29, RZ, 0x3c, !PT ;  /* 0x0000001d00007212 */ /* 0x000fe200078e3cff */
[----:B---3--:R-:W-:Y:S01]  /*0180*/  IMAD.SHL.U32 R2, R21, 0x10, RZ ;  /* 0x0000001015027824 */ /* 0x008fe200078e00ff */
[----:B------:R-:W-:Y:S01]  /*0190*/  STG.E.64 desc[UR6][R22.64+0x8], R20 ;  /* 0x0000081416007986 */ /* 0x000fe2000c101b06 */
[----:B------:R-:W-:Y:S02]  /*01a0*/  SHF.R.U32.HI R5, RZ, 0x2, R26 ;  /* 0x00000002ff057819 */ /* 0x000fe4000001161a */
[----:B------:R-:W-:Y:S01]  /*01b0*/  IMAD.SHL.U32 R3, R0, 0x2, RZ ;  /* 0x0000000200037824 */ /* 0x000fe200078e00ff */
[--C-:B------:R-:W-:Y:S01]  /*01c0*/  SHF.R.U32.HI R8, RZ, 0x2, R27.reuse ;  /* 0x00000002ff087819 */ /* 0x100fe2000001161b */
[----:B------:R-:W-:Y:S01]  /*01d0*/  IMAD.MOV.U32 R37, RZ, RZ, R27 ;  /* 0x000000ffff257224 */ /* 0x000fe200078e001b */
[----:B------:R-:W-:Y:S02]  /*01e0*/  LOP3.LUT R5, R5, R26, RZ, 0x3c, !PT ;  /* 0x0000001a05057212 */ /* 0x000fe400078e3cff */
[----:B------:R-:W-:Y:S01]  /*01f0*/  LOP3.LUT R3, R21, R2, R3, 0x96, !PT ;  /* 0x0000000215037212 */ /* 0x000fe200078e9603 */
[----:B0-----:R-:W-:Y:S01]  /*0200*/  VIADD R2, R4, 0xffffffe ;  /* 0x0ffffffe04027836 */ /* 0x001fe20000000000 */
[----:B------:R-:W-:Y:S01]  /*0210*/  LOP3.LUT R8, R8, R27, RZ, 0x3c, !PT ;  /* 0x0000001b08087212 */ /* 0x000fe200078e3cff */
[----:B------:R-:W-:Y:S01]  /*0220*/  IMAD.SHL.U32 R4, R5, 0x2, RZ ;  /* 0x0000000205047824 */ /* 0x000fe200078e00ff */
[----:B------:R-:W-:Y:S01]  /*0230*/  LOP3.LUT R16, R3, R0, RZ, 0x3c, !PT ;  /* 0x0000000003107212 */ /* 0x000fe200078e3cff */
[----:B------:R0:W-:Y:S01]  /*0240*/  STG.E.64 desc[UR6][R22.64], R36 ;  /* 0x0000002416007986 */ /* 0x0001e2000c101b06 */
[----:B------:R1:W2:Y:S03]  /*0250*/  F2I.FTZ.U32.TRUNC.NTZ R3, R2 ;  /* 0x0000000200037305 */ /* 0x0002a6000021f000 */
[----:B------:R-:W-:-:S05]  /*0260*/  IMAD.SHL.U32 R0, R16, 0x10, RZ ;  /* 0x0000001010007824 */ /* 0x000fca00078e00ff */
[----:B------:R-:W-:Y:S01]  /*0270*/  LOP3.LUT R17, R5, R4, R0, 0x96, !PT ;  /* 0x0000000405117212 */ /* 0x000fe200078e9600 */
[----:B------:R-:W-:Y:S01]  /*0280*/  IMAD.SHL.U32 R0, R8, 0x2, RZ ;  /* 0x0000000208007824 */ /* 0x000fe200078e00ff */
[----:B------:R-:W-:Y:S01]  /*0290*/  SHF.R.U32.HI R5, RZ, 0x2, R20 ;  /* 0x00000002ff057819 */ /* 0x000fe20000011614 */
[----:B-1----:R-:W-:Y:S01]  /*02a0*/  IMAD.MOV.U32 R2, RZ, RZ, RZ ;  /* 0x000000ffff027224 */ /* 0x002fe200078e00ff */
[----:B------:R-:W-:Y:S02]  /*02b0*/  LOP3.LUT R17, R17, R16, RZ, 0x3c, !PT ;  /* 0x0000001011117212 */ /* 0x000fe400078e3cff */
[----:B------:R-:W-:Y:S02]  /*02c0*/  LOP3.LUT R5, R5, R20, RZ, 0x3c, !PT ;  /* 0x0000001405057212 */ /* 0x000fe400078e3cff */
[----:B--2---:R-:W-:Y:S01]  /*02d0*/  IADD3 R9, PT, PT, RZ, -R3, RZ ;  /* 0x80000003ff097210 */ /* 0x004fe20007ffe0ff */
[----:B------:R-:W-:Y:S01]  /*02e0*/  IMAD.SHL.U32 R25, R17, 0x10, RZ ;  /* 0x0000001011197824 */ /* 0x000fe200078e00ff */
[----:B------:R-:W-:Y:S01]  /*02f0*/  STG.E.64 desc[UR6][R22.64+0x10], R16 ;  /* 0x0000101016007986 */ /* 0x000fe2000c101b06 */
[----:B------:R-:W-:-:S02]  /*0300*/  IMAD.SHL.U32 R4, R5, 0x2, RZ ;  /* 0x0000000205047824 */ /* 0x000fc400078e00ff */
[----:B------:R-:W-:Y:S01]  /*0310*/  IMAD R9, R9, UR8, RZ ;  /* 0x0000000809097c24 */ /* 0x000fe2000f8e02ff */
[----:B------:R-:W-:-:S03]  /*0320*/  LOP3.LUT R25, R25, R0, RZ, 0x3c, !PT ;  /* 0x0000000019197212 */ /* 0x000fc600078e3cff */
[----:B------:R-:W-:Y:S01]  /*0330*/  IMAD.HI.U32 R2, R3, R9, R2 ;  /* 0x0000000903027227 */ /* 0x000fe200078e0002 */
[----:B------:R-:W-:Y:S02]  /*0340*/  LOP3.LUT R10, R8, R25, R17, 0x96, !PT ;  /* 0x00000019080a7212 */ /* 0x000fe400078e9611 */
[----:B------:R-:W-:Y:S01]  /*0350*/  IADD3 R9, PT, PT, R17, R36, RZ ;  /* 0x0000002411097210 */ /* 0x000fe20007ffe0ff */
[----:B------:R-:W-:Y:S02]  /*0360*/  VIADD R3, R28, 0x587c5 ;  /* 0x000587c51c037836 */ /* 0x000fe40000000000 */
[----:B------:R-:W-:Y:S02]  /*0370*/  IMAD.SHL.U32 R0, R10, 0x10, RZ ;  /* 0x000000100a007824 */ /* 0x000fe400078e00ff */
[----:B------:R-:W-:-:S03]  /*0380*/  IMAD.IADD R24, R16, 0x1, R3 ;  /* 0x0000000110187824 */ /* 0x000fc600078e0203 */
[----:B------:R-:W-:Y:S01]  /*0390*/  LOP3.LUT R11, R5, R4, R0, 0x96, !PT ;  /* 0x00000004050b7212 */ /* 0x000fe200078e9600 */
[----:B------:R-:W-:Y:S02]  /*03a0*/  VIADD R5, R28, 0x10974f ;  /* 0x0010974f1c057836 */ /* 0x000fe40000000000 */
[----:B------:R-:W-:Y:S01]  /*03b0*/  IMAD.HI.U32 R0, R2, R24, RZ ;  /* 0x0000001802007227 */ /* 0x000fe200078e00ff */
[----:B------:R-:W-:-:S03]  /*03c0*/  LOP3.LUT R11, R11, R10, RZ, 0x3c, !PT ;  /* 0x0000000a0b0b7212 */ /* 0x000fc600078e3cff */
[----:B------:R-:W-:Y:S02]  /*03d0*/  IMAD.IADD R13, R10, 0x1, R5 ;  /* 0x000000010a0d7824 */ /* 0x000fe400078e0205 */
[----:B------:R-:W-:-:S04]  /*03e0*/  IMAD.HI.U32 R4, R2, R9, RZ ;  /* 0x0000000902047227 */ /* 0x000fc800078e00ff */
[----:B------:R-:W-:Y:S02]  /*03f0*/  VIADD R28, R28, 0x161f14 ;  /* 0x00161f141c1c7836 */ /* 0x000fe40000000000 */
[----:B------:R-:W-:-:S04]  /*0400*/  IMAD.HI.U32 R6, R2, R13, RZ ;  /* 0x0000000d02067227 */ /* 0x000fc800078e00ff */
[----:B------:R-:W-:Y:S02]  /*0410*/  IMAD.MOV R29, RZ, RZ, -R0 ;  /* 0x000000ffff1d7224 */ /* 0x000fe400078e0a00 */
[----:B------:R-:W-:Y:S02]  /*0420*/  IMAD.MOV R4, RZ, RZ, -R4 ;  /* 0x000000ffff047224 */ /* 0x000fe400078e0a04 */
[----:B------:R-:W-:Y:S02]  /*0430*/  IMAD.IADD R15, R11, 0x1, R28 ;  /* 0x000000010b0f7824 */ /* 0x000fe400078e021c */
[----:B------:R-:W-:Y:S02]  /*0440*/  IMAD.MOV R12, RZ, RZ, -R6 ;  /* 0x000000ffff0c7224 */ /* 0x000fe400078e0a06 */
[----:B------:R-:W-:Y:S02]  /*0450*/  IMAD R6, R29, UR8, R24 ;  /* 0x000000081d067c24 */ /* 0x000fe4000f8e0218 */
[----:B------:R-:W-:-:S02]  /*0460*/  IMAD R0, R4, UR8, R9 ;  /* 0x0000000804007c24 */ /* 0x000fc4000f8e0209 */
[----:B------:R-:W-:Y:S01]  /*0470*/  IMAD.HI.U32 R2, R2, R15, RZ ;  /* 0x0000000f02027227 */ /* 0x000fe200078e00ff */
[----:B------:R-:W-:Y:S02]  /*0480*/  ISETP.GE.U32.AND P2, PT, R6, UR8, PT ;  /* 0x0000000806007c0c */ /* 0x000fe4000bf46070 */
[----:B------:R-:W-:Y:S01]  /*0490*/  ISETP.GE.U32.AND P3, PT, R0, UR8, PT ;  /* 0x0000000800007c0c */ /* 0x000fe2000bf66070 */
[----:B------:R-:W-:Y:S02]  /*04a0*/  IMAD.MOV R2, RZ, RZ, -R2 ;  /* 0x000000ffff027224 */ /* 0x000fe400078e0a02 */
[----:B------:R-:W-:Y:S02]  /*04b0*/  IMAD R4, R12, UR8, R13 ;  /* 0x000000080c047c24 */ /* 0x000fe4000f8e020d */
[----:B------:R-:W-:Y:S01]  /*04c0*/  IMAD R2, R2, UR8, R15 ;  /* 0x0000000802027c24 */ /* 0x000fe2000f8e020f */
[----:B------:R-:W1:Y:S02]  /*04d0*/  LDC.64 R12, c[0x0][0x390] ;  /* 0x0000e400ff0c7b82 */ /* 0x000e640000000a00 */
[----:B------:R-:W-:-:S02]  /*04e0*/  ISETP.GE.U32.AND P0, PT, R4, UR8, PT ;  /* 0x0000000804007c0c */ /* 0x000fc4000bf06070 */
[----:B------:R-:W-:Y:S02]  /*04f0*/  ISETP.GE.U32.AND P1, PT, R2, UR8, PT ;  /* 0x0000000802007c0c */ /* 0x000fe4000bf26070 */
[----:B------:R-:W-:Y:S01]  /*0500*/  @P2 IADD3 R6, PT, PT, R6, -UR8, RZ ;  /* 0x8000000806062c10 */ /* 0x000fe2000fffe0ff */
[----:B------:R-:W-:-:S03]  /*0510*/  @P3 VIADD R0, R0, -UR8 ;  /* 0x8000000800003c36 */ /* 0x000fc60008000000 */
[----:B------:R-:W-:Y:S02]  /*0520*/  ISETP.GE.U32.AND P2, PT, R6, UR8, PT ;  /* 0x0000000806007c0c */ /* 0x000fe4000bf46070 */
[----:B------:R-:W-:-:S03]  /*0530*/  ISETP.GE.U32.AND P3, PT, R0, UR8, PT ;  /* 0x0000000800007c0c */ /* 0x000fc6000bf66070 */
[----:B------:R-:W-:Y:S01]  /*0540*/  @P0 VIADD R4, R4, -UR8 ;  /* 0x8000000804040c36 */ /* 0x000fe20008000000 */
[----:B------:R-:W-:Y:S01]  /*0550*/  ISETP.NE.U32.AND P0, PT, RZ, UR8, PT ;  /* 0x00000008ff007c0c */ /* 0x000fe2000bf05070 */
[----:B------:R-:W-:-:S03]  /*0560*/  @P1 VIADD R2, R2, -UR8 ;  /* 0x8000000802021c36 */ /* 0x000fc60008000000 */
[----:B------:R-:W-:Y:S02]  /*0570*/  ISETP.GE.U32.AND P1, PT, R4, UR8, PT ;  /* 0x0000000804007c0c */ /* 0x000fe4000bf26070 */
[----:B------:R-:W-:Y:S01]  /*0580*/  ISETP.GE.U32.AND P4, PT, R2, UR8, PT ;  /* 0x0000000802007c0c */ /* 0x000fe2000bf86070 */
[----:B------:R-:W-:Y:S02]  /*0590*/  @P2 VIADD R6, R6, -UR8 ;  /* 0x8000000806062c36 */ /* 0x000fe40008000000 */
[----:B------:R-:W-:-:S03]  /*05a0*/  @P3 VIADD R0, R0, -UR8 ;  /* 0x8000000800003c36 */ /* 0x000fc60008000000 */
[C---:B------:R-:W-:Y:S02]  /*05b0*/  SEL R6, R31.reuse, R6, !P0 ;  /* 0x000000061f067207 */ /* 0x040fe40004000000 */
[----:B------:R-:W-:-:S03]  /*05c0*/  SEL R35, R31, R0, !P0 ;  /* 0x000000001f237207 */ /* 0x000fc60004000000 */
[----:B------:R-:W-:Y:S02]  /*05d0*/  @P1 VIADD R4, R4, -UR8 ;  /* 0x8000000804041c36 */ /* 0x000fe40008000000 */
[--C-:B-1----:R-:W-:Y:S01]  /*05e0*/  IMAD.WIDE R32, R6, 0x4, R12.reuse ;  /* 0x0000000406207825 */ /* 0x102fe200078e020c */
[----:B------:R-:W-:Y:S02]  /*05f0*/  @P4 IADD3 R2, PT, PT, R2, -UR8, RZ ;  /* 0x8000000802024c10 */ /* 0x000fe4000fffe0ff */
[----:B------:R-:W-:Y:S01]  /*0600*/  SEL R4, R31, R4, !P0 ;  /* 0x000000041f047207 */ /* 0x000fe20004000000 */
[----:B------:R-:W-:Y:S01]  /*0610*/  IMAD.WIDE R14, R35, 0x4, R12 ;  /* 0x00000004230e7825 */ /* 0x000fe200078e020c */
[----:B------:R-:W-:Y:S01]  /*0620*/  SEL R31, R31, R2, !P0 ;  /* 0x000000021f1f7207 */ /* 0x000fe20004000000 */
[----:B------:R1:W2:Y:S02]  /*0630*/  LDG.E R33, desc[UR6][R32.64] ;  /* 0x0000000620217981 */ /* 0x0002a4000c1e1900 */
[----:B------:R-:W-:-:S02]  /*0640*/  IMAD.MOV.U32 R29, RZ, RZ, R21 ;  /* 0x000000ffff1d7224 */ /* 0x000fc400078e0015 */
[----:B------:R-:W2:Y:S01]  /*0650*/  LDG.E R0, desc[UR6][R14.64] ;  /* 0x000000060e007981 */ /* 0x000ea2000c1e1900 */
[----:B0-----:R-:W-:-:S03]  /*0660*/  IMAD.WIDE R36, R4, 0x4, R12 ;  /* 0x0000000404247825 */ /* 0x001fc600078e020c */
[----:B------:R0:W-:Y:S01]  /*0670*/  STG.E.64 desc[UR6][R22.64+0x10], R10 ;  /* 0x0000100a16007986 */ /* 0x0001e2000c101b06 */
[----:B------:R-:W-:-:S03]  /*0680*/  IMAD.WIDE R12, R31, 0x4, R12 ;  /* 0x000000041f0c7825 */ /* 0x000fc600078e020c */
[----:B------:R3:W-:Y:S04]  /*0690*/  STG.E.64 desc[UR6][R22.64], R28 ;  /* 0x0000001c16007986 */ /* 0x0007e8000c101b06 */
[----:B------:R4:W-:Y:S04]  /*06a0*/  STG.E.64 desc[UR6][R22.64+0x8], R16 ;  /* 0x0000081016007986 */ /* 0x0009e8000c101b06 */
[----:B------:R4:W-:Y:S04]  /*06b0*/  STG.E.64 desc[UR6][R22.64+0x18], R18 ;  /* 0x0000181216007986 */ /* 0x0009e8000c101b06 */
[----:B------:R-:W5:Y:S01]  /*06c0*/  LDG.E R2, desc[UR6][R22.64+0x20] ;  /* 0x0000200616027981 */ /* 0x000f62000c1e1900 */
[----:B------:R-:W-:Y:S01]  /*06d0*/  I2FP.F32.U32 R24, R24 ;  /* 0x0000001800187245 */ /* 0x000fe20000201000 */
[----:B-1----:R-:W-:Y:S01]  /*06e0*/  IMAD.MOV.U32 R32, RZ, RZ, 0x2f800000 ;  /* 0x2f800000ff207424 */ /* 0x002fe200078e00ff */
[----:B0-----:R-:W0:Y:S01]  /*06f0*/  LDC.64 R10, c[0x0][0x380] ;  /* 0x0000e000ff0a7b82 */ /* 0x001e220000000a00 */
[----:B------:R-:W4:Y:S04]  /*0700*/  LDG.E R36, desc[UR6][R36.64] ;  /* 0x0000000624247981 */ /* 0x000f28000c1e1900 */
[----:B------:R1:W4:Y:S04]  /*0710*/  LDG.E R30, desc[UR6][R12.64] ;  /* 0x000000060c1e7981 */ /* 0x000328000c1e1900 */
[----:B------:R0:W5:Y:S01]  /*0720*/  LDG.E.64 R14, desc[UR6][R22.64+0x28] ;  /* 0x00002806160e7981 */ /* 0x000162000c1e1b00 */
[----:B------:R-:W-:-:S04]  /*0730*/  FFMA R24, R24, R32, 1.1641532182693481445e-10 ;  /* 0x2f00000018187423 */ /* 0x000fc80000000020 */
[----:B---3--:R-:W3:Y:S01]  /*0740*/  F2F.F64.F32 R28, R24 ;  /* 0x00000018001c7310 */ /* 0x008ee20000201800 */
[----:B-1----:R-:W1:Y:S01]  /*0750*/  LDC.64 R12, c[0x0][0x388] ;  /* 0x0000e200ff0c7b82 */ /* 0x002e620000000a00 */
[----:B------:R-:W-:Y:S01]  /*0760*/  UMOV UR5, 0x3feccccc ;  /* 0x3feccccc00057882 */ /* 0x000fe20000000000 */
[----:B------:R-:W-:Y:S01]  /*0770*/  BSSY.RECONVERGENT B0, `(.L_x_0) ;  /* 0x0000529000007945 */ /* 0x000fe20003800200 */
[----:B--2---:R-:W-:Y:S01]  /*0780*/  ISETP.GE.AND P0, PT, R33, R0, PT ;  /* 0x000000002100720c */ /* 0x004fe20003f06270 */
[----:B------:R-:W-:Y:S01]  /*0790*/  IMAD.U32 R0, RZ, RZ, UR4 ;  /* 0x00000004ff007e24 */ /* 0x000fe2000f8e00ff */
[----:B------:R-:W-:Y:S02]  /*07a0*/  UMOV UR4, 0xcccccccd ;  /* 0xcccccccd00047882 */ /* 0x000fe40000000000 */
[----:B------:R-:W-:-:S03]  /*07b0*/  SEL R35, R6, R35, !P0 ;  /* 0x0000002306237207 */ /* 0x000fc60004000000 */
[----:B---3--:R-:W-:Y:S01]  /*07c0*/  DSETP.GEU.AND P0, PT, R28, UR4, PT ;  /* 0x000000041c007e2a */ /* 0x008fe2000bf0e000 */
[----:B------:R-:W-:-:S04]  /*07d0*/  IMAD R29, R7, R0, RZ ;  /* 0x00000000071d7224 */ /* 0x000fc800078e02ff */
[----:B-1----:R-:W-:Y:S01]  /*07e0*/  IMAD.WIDE R12, R29, 0x4, R12 ;  /* 0x000000041d0c7825 */ /* 0x002fe200078e020c */
[----:B----4-:R-:W-:-:S04]  /*07f0*/  ISETP.GE.AND P1, PT, R36, R30, PT ;  /* 0x0000001e2400720c */ /* 0x010fc80003f26270 */
[----:B------:R-:W-:Y:S01]  /*0800*/  SEL R33, R4, R31, !P1 ;  /* 0x0000001f04217207 */ /* 0x000fe20004800000 */
[----:B------:R-:W-:-:S04]  /*0810*/  IMAD R31, R35, R0, RZ ;  /* 0x00000000231f7224 */ /* 0x000fc800078e02ff */
[----:B------:R-:W-:Y:S02]  /*0820*/  IMAD R6, R33, R0, RZ ;  /* 0x0000000021067224 */ /* 0x000fe400078e02ff */
[----:B------:R-:W-:Y:S02]  /*0830*/  IMAD.MOV.U32 R4, RZ, RZ, R17 ;  /* 0x000000ffff047224 */ /* 0x000fe400078e0011 */
[----:B0-----:R-:W-:Y:S01]  /*0840*/  IMAD.WIDE R10, R31, 0x4, R10 ;  /* 0x000000041f0a7825 */ /* 0x001fe200078e020a */
[----:B------:R-:W-:Y:S01]  /*0850*/  SHF.R.S32.HI R7, RZ, 0x1f, R6 ;  /* 0x0000001fff077819 */ /* 0x000fe20000011406 */
[----:B------:R-:W-:Y:S06]  /*0860*/  @!P0 BRA `(.L_x_1) ;  /* 0x0000000800248947 */ /* 0x000fec0003800000 */
[----:B------:R-:W-:Y:S01]  /*0870*/  ISETP.GE.AND P0, PT, R0, 0x1, PT ;  /* 0x000000010000780c */ /* 0x000fe20003f06270 */
[----:B------:R-:W-:Y:S01]  /*0880*/  IMAD.MOV.U32 R5, RZ, RZ, R3 ;  /* 0x000000ffff057224 */ /* 0x000fe200078e0003 */
[----:B------:R-:W-:Y:S01]  /*0890*/  MOV R3, R16 ;  /* 0x0000001000037202 */ /* 0x000fe20000000f00 */
[----:B------:R-:W-:Y:S02]  /*08a0*/  IMAD.MOV.U32 R25, RZ, RZ, R26 ;  /* 0x000000ffff197224 */ /* 0x000fe400078e001a */
[----:B------:R-:W-:Y:S02]  /*08b0*/  IMAD.MOV.U32 R17, RZ, RZ, R27 ;  /* 0x000000ffff117224 */ /* 0x000fe400078e001b */
[----:B------:R-:W-:Y:S02]  /*08c0*/  IMAD.MOV.U32 R4, RZ, RZ, R21 ;  /* 0x000000ffff047224 */ /* 0x000fe400078e0015 */
[----:B------:R-:W-:-:S04]  /*08d0*/  IMAD.MOV.U32 R24, RZ, RZ, R20 ;  /* 0x000000ffff187224 */ /* 0x000fc800078e0014 */
[----:B------:R-:W-:Y:S05]  /*08e0*/  @!P0 BRA `(.L_x_2) ;  /* 0x0000005000448947 */ /* 0x000fea0003800000 */
[C---:B------:R-:W-:Y:S01]  /*08f0*/  VIADD R3, R0.reuse, 0xffffffff ;  /* 0xffffffff00037836 */ /* 0x040fe20000000000 */
[----:B------:R-:W-:Y:S01]  /*0900*/  LOP3.LUT R30, R0, 0xf, RZ, 0xc0, !PT ;  /* 0x0000000f001e7812 */ /* 0x000fe200078ec0ff */
[----:B------:R-:W-:-:S03]  /*0910*/  IMAD.MOV.U32 R27, RZ, RZ, RZ ;  /* 0x000000ffff1b7224 */ /* 0x000fc600078e00ff */
[----:B------:R-:W-:Y:S01]  /*0920*/  ISETP.GE.U32.AND P1, PT, R3, 0xf, PT ;  /* 0x0000000f0300780c */ /* 0x000fe20003f26070 */
[----:B------:R-:W-:Y:S01]  /*0930*/  IMAD.MOV.U32 R3, RZ, RZ, R16 ;  /* 0x000000ffff037224 */ /* 0x000fe200078e0010 */
[----:B------:R-:W-:-:S11]  /*0940*/  ISETP.NE.AND P0, PT, R30, RZ, PT ;  /* 0x000000ff1e00720c */ /* 0x000fd60003f05270 */
[----:B------:R-:W-:Y:S05]  /*0950*/  @!P1 BRA `(.L_x_3) ;  /* 0x0000000000c49947 */ /* 0x000fea0003800000 */
[----:B------:R-:W-:Y:S02]  /*0960*/  IADD3 R32, P1, PT, R10, 0x20, RZ ;  /* 0x000000200a207810 */ /* 0x000fe40007f3e0ff */
[----:B------:R-:W-:Y:S02]  /*0970*/  IADD3 R26, P2, PT, R12, 0x20, RZ ;  /* 0x000000200c1a7810 */ /* 0x000fe40007f5e0ff */
[----:B------:R-:W-:Y:S01]  /*0980*/  LOP3.LUT R27, R0, 0x7ffffff0, RZ, 0xc0, !PT ;  /* 0x7ffffff0001b7812 */ /* 0x000fe200078ec0ff */
[----:B------:R-:W-:Y:S02]  /*0990*/  IMAD.X R33, RZ, RZ, R11, P1 ;  /* 0x000000ffff217224 */ /* 0x000fe400008e060b */
[----:B------:R-:W-:Y:S01]  /*09a0*/  IMAD.X R28, RZ, RZ, R13, P2 ;  /* 0x000000ffff1c7224 */ /* 0x000fe200010e060d */
[----:B------:R-:W-:-:S07]  /*09b0*/  IADD3 R4, PT, PT, -R27, RZ, RZ ;  /* 0x000000ff1b047210 */ /* 0x000fce0007ffe1ff */
.L_x_4:
[----:B------:R-:W-:Y:S02]  /*09c0*/  IMAD.MOV.U32 R6, RZ, RZ, R32 ;  /* 0x000000ffff067224 */ /* 0x000fe400078e0020 */
[----:B------:R-:W-:-:S05]  /*09d0*/  IMAD.MOV.U32 R7, RZ, RZ, R33 ;  /* 0x000000ffff077224 */ /* 0x000fca00078e0021 */
[----:B------:R-:W2:Y:S01]  /*09e0*/  LDG.E R33, desc[UR6][R6.64+-0x20] ;  /* 0xffffe00606217981 */ /* 0x000ea2000c1e1900 */
[----:B-1----:R-:W-:Y:S02]  /*09f0*/  IMAD.MOV.U32 R8, RZ, RZ, R26 ;  /* 0x000000ffff087224 */ /* 0x002fe400078e001a */
[----:B------:R-:W-:-:S05]  /*0a00*/  IMAD.MOV.U32 R9, RZ, RZ, R28 ;  /* 0x000000ffff097224 */ /* 0x000fca00078e001c */
[----:B--2---:R0:W-:Y:S04]  /*0a10*/  STG.E desc[UR6][R8.64+-0x20], R33 ;  /* 0xffffe02108007986 */ /* 0x0041e8000c101906 */
[----:B------:R-:W2:Y:S04]  /*0a20*/  LDG.E R35, desc[UR6][R6.64+-0x1c] ;  /* 0xffffe40606237981 */ /* 0x000ea8000c1e1900 */
[----:B--2---:R1:W-:Y:S04]  /*0a30*/  STG.E desc[UR6][R8.64+-0x1c], R35 ;  /* 0xffffe42308007986 */ /* 0x0043e8000c101906 */
[----:B------:R-:W2:Y:S04]  /*0a40*/  LDG.E R37, desc[UR6][R6.64+-0x18] ;  /* 0xffffe80606257981 */ /* 0x000ea8000c1e1900 */
[----:B--2---:R2:W-:Y:S04]  /*0a50*/  STG.E desc[UR6][R8.64+-0x18], R37 ;  /* 0xffffe82508007986 */ /* 0x0045e8000c101906 */
[----:B------:R-:W3:Y:S04]  /*0a60*/  LDG.E R24, desc[UR6][R6.64+-0x14] ;  /* 0xffffec0606187981 */ /* 0x000ee8000c1e1900 */
[----:B---3--:R3:W-:Y:S04]  /*0a70*/  STG.E desc[UR6][R8.64+-0x14], R24 ;  /* 0xffffec1808007986 */ /* 0x0087e8000c101906 */
[----:B------:R-:W4:Y:S04]  /*0a80*/  LDG.E R26, desc[UR6][R6.64+-0x10] ;  /* 0xfffff006061a7981 */ /* 0x000f28000c1e1900 */
[----:B----4-:R4:W-:Y:S04]  /*0a90*/  STG.E desc[UR6][R8.64+-0x10], R26 ;  /* 0xfffff01a08007986 */ /* 0x0109e8000c101906 */
[----:B------:R-:W2:Y:S04]  /*0aa0*/  LDG.E R28, desc[UR6][R6.64+-0xc] ;  /* 0xfffff406061c7981 */ /* 0x000ea8000c1e1900 */
[----:B--2---:R2:W-:Y:S04]  /*0ab0*/  STG.E desc[UR6][R8.64+-0xc], R28 ;  /* 0xfffff41c08007986 */ /* 0x0045e8000c101906 */
[----:B0-----:R-:W3:Y:S04]  /*0ac0*/  LDG.E R33, desc[UR6][R6.64+-0x8] ;  /* 0xfffff80606217981 */ /* 0x001ee8000c1e1900 */
[----:B---3--:R0:W-:Y:S04]  /*0ad0*/  STG.E desc[UR6][R8.64+-0x8], R33 ;  /* 0xfffff82108007986 */ /* 0x0081e8000c101906 */
[----:B-1----:R-:W3:Y:S04]  /*0ae0*/  LDG.E R35, desc[UR6][R6.64+-0x4] ;  /* 0xfffffc0606237981 */ /* 0x002ee8000c1e1900 */
[----:B---3--:R1:W-:Y:S04]  /*0af0*/  STG.E desc[UR6][R8.64+-0x4], R35 ;  /* 0xfffffc2308007986 */ /* 0x0083e8000c101906 */
[----:B------:R-:W3:Y:S04]  /*0b00*/  LDG.E R37, desc[UR6][R6.64] ;  /* 0x0000000606257981 */ /* 0x000ee8000c1e1900 */
[----:B---3--:R3:W-:Y:S04]  /*0b10*/  STG.E desc[UR6][R8.64], R37 ;  /* 0x0000002508007986 */ /* 0x0087e8000c101906 */
[----:B------:R-:W4:Y:S04]  /*0b20*/  LDG.E R24, desc[UR6][R6.64+0x4] ;  /* 0x0000040606187981 */ /* 0x000f28000c1e1900 */
[----:B----4-:R4:W-:Y:S04]  /*0b30*/  STG.E desc[UR6][R8.64+0x4], R24 ;  /* 0x0000041808007986 */ /* 0x0109e8000c101906 */
[----:B------:R-:W2:Y:S04]  /*0b40*/  LDG.E R26, desc[UR6][R6.64+0x8] ;  /* 0x00000806061a7981 */ /* 0x000ea8000c1e1900 */
[----:B--2---:R2:W-:Y:S04]  /*0b50*/  STG.E desc[UR6][R8.64+0x8], R26 ;  /* 0x0000081a08007986 */ /* 0x0045e8000c101906 */
[----:B------:R-:W3:Y:S04]  /*0b60*/  LDG.E R28, desc[UR6][R6.64+0xc] ;  /* 0x00000c06061c7981 */ /* 0x000ee8000c1e1900 */
[----:B---3--:R-:W-:Y:S04]  /*0b70*/  STG.E desc[UR6][R8.64+0xc], R28 ;  /* 0x00000c1c08007986 */ /* 0x008fe8000c101906 */
[----:B0-----:R-:W3:Y:S04]  /*0b80*/  LDG.E R33, desc[UR6][R6.64+0x10] ;  /* 0x0000100606217981 */ /* 0x001ee8000c1e1900 */
[----:B---3--:R0:W-:Y:S04]  /*0b90*/  STG.E desc[UR6][R8.64+0x10], R33 ;  /* 0x0000102108007986 */ /* 0x0081e8000c101906 */
[----:B-1----:R-:W3:Y:S04]  /*0ba0*/  LDG.E R35, desc[UR6][R6.64+0x14] ;  /* 0x0000140606237981 */ /* 0x002ee8000c1e1900 */
[----:B---3--:R1:W-:Y:S04]  /*0bb0*/  STG.E desc[UR6][R8.64+0x14], R35 ;  /* 0x0000142308007986 */ /* 0x0083e8000c101906 */
[----:B------:R-:W3:Y:S04]  /*0bc0*/  LDG.E R37, desc[UR6][R6.64+0x18] ;  /* 0x0000180606257981 */ /* 0x000ee8000c1e1900 */
[----:B---3--:R1:W-:Y:S04]  /*0bd0*/  STG.E desc[UR6][R8.64+0x18], R37 ;  /* 0x0000182508007986 */ /* 0x0083e8000c101906 */
[----:B----4-:R-:W3:Y:S01]  /*0be0*/  LDG.E R24, desc[UR6][R6.64+0x1c] ;  /* 0x00001c0606187981 */ /* 0x010ee2000c1e1900 */
[----:B------:R-:W-:Y:S01]  /*0bf0*/  VIADD R4, R4, 0x10 ;  /* 0x0000001004047836 */ /* 0x000fe20000000000 */
[----:B------:R-:W-:-:S02]  /*0c00*/  IADD3 R32, P2, PT, R6, 0x40, RZ ;  /* 0x0000004006207810 */ /* 0x000fc40007f5e0ff */
[----:B--2---:R-:W-:Y:S02]  /*0c10*/  IADD3 R26, P3, PT, R8, 0x40, RZ ;  /* 0x00000040081a7810 */ /* 0x004fe40007f7e0ff */
[----:B------:R-:W-:Y:S01]  /*0c20*/  ISETP.NE.AND P1, PT, R4, RZ, PT ;  /* 0x000000ff0400720c */ /* 0x000fe20003f25270 */
[----:B0-----:R-:W-:Y:S02]  /*0c30*/  IMAD.X R33, RZ, RZ, R7, P2 ;  /* 0x000000ffff217224 */ /* 0x001fe400010e0607 */
[----:B------:R-:W-:Y:S01]  /*0c40*/  IMAD.X R28, RZ, RZ, R9, P3 ;  /* 0x000000ffff1c7224 */ /* 0x000fe200018e0609 */
[----:B---3--:R1:W-:Y:S09]  /*0c50*/  STG.E desc[UR6][R8.64+0x1c], R24 ;  /* 0x00001c1808007986 */ /* 0x0083f2000c101906 */
[----:B------:R-:W-:Y:S05]  /*0c60*/  @P1 BRA `(.L_x_4) ;  /* 0xfffffffc00541947 */ /* 0x000fea000383ffff */
.L_x_3:
[----:B------:R-:W-:Y:S01]  /*0c70*/  MOV R4, R21 ;  /* 0x0000001500047202 */ /* 0x000fe20000000f00 */
[----:B-1----:R-:W-:Y:S01]  /*0c80*/  IMAD.MOV.U32 R24, RZ, RZ, R20 ;  /* 0x000000ffff187224 */ /* 0x002fe200078e0014 */
[----:B------:R-:W-:Y:S06]  /*0c90*/  @!P0 BRA `(.L_x_2) ;  /* 0x0000004c00588947 */ /* 0x000fec0003800000 */
[----:B------:R-:W-:-:S13]  /*0ca0*/  ISETP.GE.U32.AND P0, PT, R30, 0x8, PT ;  /* 0x000000081e00780c */ /* 0x000fda0003f06070 */
[----:B------:R-:W-:-:S05]  /*0cb0*/  @P0 IMAD.WIDE.U32 R8, R27, 0x4, R10 ;  /* 0x000000041b080825 */ /* 0x000fca00078e000a */
[----:B------:R-:W2:Y:S01]  /*0cc0*/  @P0 LDG.E R3, desc[UR6][R8.64] ;  /* 0x0000000608030981 */ /* 0x000ea2000c1e1900 */
[----:B------:R-:W-:-:S05]  /*0cd0*/  @P0 IMAD.WIDE.U32 R6, R27, 0x4, R12 ;  /* 0x000000041b060825 */ /* 0x000fca00078e000c */
[----:B--2---:R-:W-:Y:S04]  /*0ce0*/  @P0 STG.E desc[UR6][R6.64], R3 ;  /* 0x0000000306000986 */ /* 0x004fe8000c101906 */
[----:B------:R-:W2:Y:S04]  /*0cf0*/  @P0 LDG.E R33, desc[UR6][R8.64+0x4] ;  /* 0x0000040608210981 */ /* 0x000ea8000c1e1900 */
[----:B--2---:R0:W-:Y:S04]  /*0d00*/  @P0 STG.E desc[UR6][R6.64+0x4], R33 ;  /* 0x0000042106000986 */ /* 0x0041e8000c101906 */
[----:B------:R-:W2:Y:S04]  /*0d10*/  @P0 LDG.E R35, desc[UR6][R8.64+0x8] ;  /* 0x0000080608230981 */ /* 0x000ea8000c1e1900 */
[----:B--2---:R-:W-:Y:S04]  /*0d20*/  @P0 STG.E desc[UR6][R6.64+0x8], R35 ;  /* 0x0000082306000986 */ /* 0x004fe8000c101906 */
[----:B------:R-:W2:Y:S04]  /*0d30*/  @P0 LDG.E R37, desc[UR6][R8.64+0xc] ;  /* 0x00000c0608250981 */ /* 0x000ea8000c1e1900 */
[----:B--2---:R-:W-:Y:S04]  /*0d40*/  @P0 STG.E desc[UR6][R6.64+0xc], R37 ;  /* 0x00000c2506000986 */ /* 0x004fe8000c101906 */
[----:B------:R-:W2:Y:S04]  /*0d50*/  @P0 LDG.E R24, desc[UR6][R8.64+0x10] ;  /* 0x0000100608180981 */ /* 0x000ea8000c1e1900 */
[----:B--2---:R1:W-:Y:S04]  /*0d60*/  @P0 STG.E desc[UR6][R6.64+0x10], R24 ;  /* 0x0000101806000986 */ /* 0x0043e8000c101906 */
[----:B------:R-:W2:Y:S04]  /*0d70*/  @P0 LDG.E R28, desc[UR6][R8.64+0x14] ;  /* 0x00001406081c0981 */ /* 0x000ea8000c1e1900 */
[----:B--2---:R2:W-:Y:S04]  /*0d80*/  @P0 STG.E desc[UR6][R6.64+0x14], R28 ;  /* 0x0000141c06000986 */ /* 0x0045e8000c101906 */
[----:B------:R-:W3:Y:S04]  /*0d90*/  @P0 LDG.E R30, desc[UR6][R8.64+0x18] ;  /* 0x00001806081e0981 */ /* 0x000ee8000c1e1900 */
[----:B---3--:R2:W-:Y:S04]  /*0da0*/  @P0 STG.E desc[UR6][R6.64+0x18], R30 ;  /* 0x0000181e06000986 */ /* 0x0085e8000c101906 */
[----:B0-----:R-:W3:Y:S01]  /*0db0*/  @P0 LDG.E R33, desc[UR6][R8.64+0x1c] ;  /* 0x00001c0608210981 */ /* 0x001ee2000c1e1900 */
[----:B------:R-:W-:Y:S01]  /*0dc0*/  LOP3.LUT R26, R0, 0x7, RZ, 0xc0, !PT ;  /* 0x00000007001a7812 */ /* 0x000fe200078ec0ff */
[----:B------:R-:W-:-:S02]  /*0dd0*/  IMAD.MOV.U32 R3, RZ, RZ, R16 ;  /* 0x000000ffff037224 */ /* 0x000fc400078e0010 */
[----:B------:R-:W-:Y:S01]  /*0de0*/  IMAD.MOV.U32 R4, RZ, RZ, R21 ;  /* 0x000000ffff047224 */ /* 0x000fe200078e0015 */
[----:B------:R-:W-:Y:S01]  /*0df0*/  ISETP.NE.AND P1, PT, R26, RZ, PT ;  /* 0x000000ff1a00720c */ /* 0x000fe20003f25270 */
[----:B-1----:R-:W-:Y:S02]  /*0e00*/  IMAD.MOV.U32 R24, RZ, RZ, R20 ;  /* 0x000000ffff187224 */ /* 0x002fe400078e0014 */
[----:B------:R-:W-:Y:S01]  /*0e10*/  @P0 VIADD R27, R27, 0x8 ;  /* 0x000000081b1b0836 */ /* 0x000fe20000000000 */
[----:B---3--:R2:W-:Y:S09]  /*0e20*/  @P0 STG.E desc[UR6][R6.64+0x1c], R33 ;  /* 0x00001c2106000986 */ /* 0x0085f2000c101906 */
[----:B------:R-:W-:Y:S05]  /*0e30*/  @!P1 BRA `(.L_x_2) ;  /* 0x0000004800f09947 */ /* 0x000fea0003800000 */
[----:B------:R-:W-:-:S13]  /*0e40*/  ISETP.GE.U32.AND P0, PT, R26, 0x4, PT ;  /* 0x000000041a00780c */ /* 0x000fda0003f06070 */
[----:B------:R-:W-:-:S05]  /*0e50*/  @P0 IMAD.WIDE.U32 R10, R27, 0x4, R10 ;  /* 0x000000041b0a0825 */ /* 0x000fca00078e000a */
[----:B------:R-:W3:Y:S01]  /*0e60*/  @P0 LDG.E R9, desc[UR6][R10.64] ;  /* 0x000000060a090981 */ /* 0x000ee2000c1e1900 */
[----:B--2---:R-:W-:-:S05]  /*0e70*/  @P0 IMAD.WIDE.U32 R6, R27, 0x4, R12 ;  /* 0x000000041b060825 */ /* 0x004fca00078e000c */
[----:B---3--:R0:W-:Y:S04]  /*0e80*/  @P0 STG.E desc[UR6][R6.64], R9 ;  /* 0x0000000906000986 */ /* 0x0081e8000c101906 */
[----:B------:R-:W2:Y:S04]  /*0e90*/  @P0 LDG.E R33, desc[UR6][R10.64+0x4] ;  /* 0x000004060a210981 */ /* 0x000ea8000c1e1900 */
[----:B--2---:R0:W-:Y:S04]  /*0ea0*/  @P0 STG.E desc[UR6][R6.64+0x4], R33 ;  /* 0x0000042106000986 */ /* 0x0041e8000c101906 */
[----:B------:R-:W2:Y:S04]  /*0eb0*/  @P0 LDG.E R35, desc[UR6][R10.64+0x8] ;  /* 0x000008060a230981 */ /* 0x000ea8000c1e1900 */
[----:B--2---:R0:W-:Y:S04]  /*0ec0*/  @P0 STG.E desc[UR6][R6.64+0x8], R35 ;  /* 0x0000082306000986 */ /* 0x0041e8000c101906 */
[----:B------:R-:W2:Y:S01]  /*0ed0*/  @P0 LDG.E R37, desc[UR6][R10.64+0xc] ;  /* 0x00000c060a250981 */ /* 0x000ea2000c1e1900 */
[----:B------:R-:W-:Y:S01]  /*0ee0*/  LOP3.LUT R26, R0, 0x3, RZ, 0xc0, !PT ;  /* 0x00000003001a7812 */ /* 0x000fe200078ec0ff */
[----:B------:R-:W-:Y:S01]  /*0ef0*/  IMAD.MOV.U32 R3, RZ, RZ, R16 ;  /* 0x000000ffff037224 */ /* 0x000fe200078e0010 */
[----:B------:R-:W-:Y:S01]  /*0f00*/  MOV R24, R20 ;  /* 0x0000001400187202 */ /* 0x000fe20000000f00 */
[----:B------:R-:W-:Y:S01]  /*0f10*/  IMAD.MOV.U32 R4, RZ, RZ, R21 ;  /* 0x000000ffff047224 */ /* 0x000fe200078e0015 */
[----:B------:R-:W-:Y:S01]  /*0f20*/  ISETP.NE.AND P1, PT, R26, RZ, PT ;  /* 0x000000ff1a00720c */ /* 0x000fe20003f25270 */
[----:B------:R-:W-:Y:S01]  /*0f30*/  @P0 VIADD R27, R27, 0x4 ;  /* 0x000000041b1b0836 */ /* 0x000fe20000000000 */
[----:B--2---:R0:W-:Y:S11]  /*0f40*/  @P0 STG.E desc[UR6][R6.64+0xc], R37 ;  /* 0x00000c2506000986 */ /* 0x0041f6000c101906 */
[----:B------:R-:W-:Y:S05]  /*0f50*/  @!P1 BRA `(.L_x_2) ;  /* 0x0000004800a89947 */ /* 0x000fea0003800000 */
[----:B------:R-:W1:Y:S01]  /*0f60*/  LDCU.128 UR8, c[0x0][0x380] ;  /* 0x00007000ff0877ac */ /* 0x000e620008000c00 */
[----:B0-----:R-:W-:-:S04]  /*0f70*/  IMAD.WIDE.U32 R8, R27, 0x4, RZ ;  /* 0x000000041b087825 */ /* 0x001fc800078e00ff */
[----:B------:R-:W-:Y:S02]  /*0f80*/  IMAD.MOV R26, RZ, RZ, -R26 ;  /* 0x000000ffff1a7224 */ /* 0x000fe400078e0a1a */
[----:B------:R-:W-:-:S04]  /*0f90*/  IMAD.WIDE R6, R29, 0x4, R8 ;  /* 0x000000041d067825 */ /* 0x000fc800078e0208 */
[----:B------:R-:W-:Y:S01]  /*0fa0*/  IMAD.WIDE R8, R31, 0x4, R8 ;  /* 0x000000041f087825 */ /* 0x000fe200078e0208 */
[----:B-1----:R-:W-:Y:S02]  /*0fb0*/  IADD3 R10, P0, PT, R6, UR10, RZ ;  /* 0x0000000a060a7c10 */ /* 0x002fe4000ff1e0ff */
[----:B------:R-:W-:Y:S02]  /*0fc0*/  IADD3 R4, P1, PT, R8, UR8, RZ ;  /* 0x0000000808047c10 */ /* 0x000fe4000ff3e0ff */
[----:B------:R-:W-:Y:S02]  /*0fd0*/  IADD3.X R11, PT, PT, R7, UR11, RZ, P0, !PT ;  /* 0x0000000b070b7c10 */ /* 0x000fe400087fe4ff */
[----:B------:R-:W-:-:S09]  /*0fe0*/  IADD3.X R9, PT, PT, R9, UR9, RZ, P1, !PT ;  /* 0x0000000909097c10 */ /* 0x000fd20008ffe4ff */
.L_x_5:
[----:B0-----:R-:W-:Y:S02]  /*0ff0*/  IMAD.MOV.U32 R6, RZ, RZ, R4 ;  /* 0x000000ffff067224 */ /* 0x001fe400078e0004 */
[----:B------:R-:W-:-:S05]  /*1000*/  IMAD.MOV.U32 R7, RZ, RZ, R9 ;  /* 0x000000ffff077224 */ /* 0x000fca00078e0009 */
[----:B------:R0:W2:Y:S01]  /*1010*/  LDG.E R3, desc[UR6][R6.64] ;  /* 0x0000000606037981 */ /* 0x0000a2000c1e1900 */
[----:B------:R-:W-:Y:S01]  /*1020*/  VIADD R26, R26, 0x1 ;  /* 0x000000011a1a7836 */ /* 0x000fe20000000000 */
[----:B------:R-:W-:-:S04]  /*1030*/  IADD3 R4, P2, PT, R4, 0x4, RZ ;  /* 0x0000000404047810 */ /* 0x000fc80007f5e0ff */
[----:B------:R-:W-:Y:S01]  /*1040*/  ISETP.NE.AND P0, PT, R26, RZ, PT ;  /* 0x000000ff1a00720c */ /* 0x000fe20003f05270 */
[----:B------:R-:W-:Y:S02]  /*1050*/  IMAD.X R9, RZ, RZ, R9, P2 ;  /* 0x000000ffff097224 */ /* 0x000fe400010e0609 */
[----:B0-----:R-:W-:Y:S01]  /*1060*/  IMAD.MOV.U32 R6, RZ, RZ, R10 ;  /* 0x000000ffff067224 */ /* 0x001fe200078e000a */
[----:B------:R-:W-:Y:S01]  /*1070*/  IADD3 R10, P1, PT, R10, 0x4, RZ ;  /* 0x000000040a0a7810 */ /* 0x000fe20007f3e0ff */
[----:B------:R-:W-:-:S03]  /*1080*/  IMAD.MOV.U32 R7, RZ, RZ, R11 ;  /* 0x000000ffff077224 */ /* 0x000fc600078e000b */
[----:B------:R-:W-:Y:S02]  /*1090*/  IADD3.X R11, PT, PT, RZ, R11, RZ, P1, !PT ;  /* 0x0000000bff0b7210 */ /* 0x000fe40000ffe4ff */
[----:B--2---:R0:W-:Y:S03]  /*10a0*/  STG.E desc[UR6][R6.64], R3 ;  /* 0x0000000306007986 */ /* 0x0041e6000c101906 */
[----:B------:R-:W-:Y:S05]  /*10b0*/  @P0 BRA `(.L_x_5) ;  /* 0xfffffffc00cc0947 */ /* 0x000fea000383ffff */
[----:B0-----:R-:W-:Y:S02]  /*10c0*/  IMAD.MOV.U32 R3, RZ, RZ, R16 ;  /* 0x000000ffff037224 */ /* 0x001fe400078e0010 */
[----:B------:R-:W-:Y:S02]  /*10d0*/  IMAD.MOV.U32 R4, RZ, RZ, R21 ;  /* 0x000000ffff047224 */ /* 0x000fe400078e0015 */
[----:B------:R-:W-:Y:S01]  /*10e0*/  IMAD.MOV.U32 R24, RZ, RZ, R20 ;  /* 0x000000ffff187224 */ /* 0x000fe200078e0014 */
[----:B------:R-:W-:Y:S06]  /*10f0*/  BRA `(.L_x_2) ;  /* 0x0000004800407947 */ /* 0x000fec0003800000 */
.L_x_1:
[----:B------:R-:W0:Y:S01]  /*1100*/  I2F.U32.RP R17, R0 ;  /* 0x0000000000117306 */ /* 0x000e220000209000 */
[----:B------:R-:W-:Y:S01]  /*1110*/  LOP3.LUT R3, R4, R25, R8, 0x96, !PT ;  /* 0x0000001904037212 */ /* 0x000fe200078e9608 */
[----:B------:R-:W-:-:S03]  /*1120*/  VIADD R28, R0, 0xffffffff ;  /* 0xffffffff001c7836 */ /* 0x000fc60000000000 */
[----:B------:R-:W-:-:S03]  /*1130*/  IADD3 R25, PT, PT, R5, R3, RZ ;  /* 0x0000000305197210 */ /* 0x000fc60007ffe0ff */
[----:B0-----:R-:W0:Y:S02]  /*1140*/  MUFU.RCP R17, R17 ;  /* 0x0000001100117308 */ /* 0x001e240000001000 */
[----:B0-----:R-:W-:-:S06]  /*1150*/  VIADD R26, R17, 0xffffffe ;  /* 0x0ffffffe111a7836 */ /* 0x001fcc0000000000 */
[----:B------:R0:W1:Y:S02]  /*1160*/  F2I.FTZ.U32.TRUNC.NTZ R27, R26 ;  /* 0x0000001a001b7305 */ /* 0x000064000021f000 */
[----:B0-----:R-:W-:Y:S02]  /*1170*/  IMAD.MOV.U32 R26, RZ, RZ, RZ ;  /* 0x000000ffff1a7224 */ /* 0x001fe400078e00ff */
[----:B-1----:R-:W-:-:S04]  /*1180*/  IMAD.MOV R29, RZ, RZ, -R27 ;  /* 0x000000ffff1d7224 */ /* 0x002fc800078e0a1b */
[----:B------:R-:W-:-:S04]  /*1190*/  IMAD R29, R29, R0, RZ ;  /* 0x000000001d1d7224 */ /* 0x000fc800078e02ff */
[----:B------:R-:W-:-:S06]  /*11a0*/  IMAD.HI.U32 R8, R27, R29, R26 ;  /* 0x0000001d1b087227 */ /* 0x000fcc00078e001a */
[----:B------:R-:W-:-:S04]  /*11b0*/  IMAD.HI.U32 R24, R8, R9, RZ ;  /* 0x0000000908187227 */ /* 0x000fc800078e00ff */
[----:B------:R-:W-:Y:S02]  /*11c0*/  IMAD.MOV R24, RZ, RZ, -R24 ;  /* 0x000000ffff187224 */ /* 0x000fe400078e0a18 */
[----:B------:R-:W-:-:S04]  /*11d0*/  IMAD.HI.U32 R8, R8, R25, RZ ;  /* 0x0000001908087227 */ /* 0x000fc800078e00ff */
[----:B------:R-:W-:Y:S02]  /*11e0*/  IMAD R9, R0, R24, R9 ;  /* 0x0000001800097224 */ /* 0x000fe400078e0209 */
[----:B------:R-:W-:-:S03]  /*11f0*/  IMAD.MOV R8, RZ, RZ, -R8 ;  /* 0x000000ffff087224 */ /* 0x000fc600078e0a08 */
[----:B------:R-:W-:Y:S01]  /*1200*/  ISETP.GE.U32.AND P0, PT, R9, R0, PT ;  /* 0x000000000900720c */ /* 0x000fe20003f06070 */
[----:B------:R-:W-:Y:S01]  /*1210*/  IMAD R25, R0, R8, R25 ;  /* 0x0000000800197224 */ /* 0x000fe200078e0219 */
[----:B------:R-:W-:-:S04]  /*1220*/  LOP3.LUT R8, RZ, R0, RZ, 0x33, !PT ;  /* 0x00000000ff087212 */ /* 0x000fc800078e33ff */
[----:B------:R-:W-:-:S07]  /*1230*/  ISETP.GE.U32.AND P1, PT, R25, R0, PT ;  /* 0x000000001900720c */ /* 0x000fce0003f26070 */
[----:B------:R-:W-:-:S05]  /*1240*/  @P0 IMAD.IADD R9, R9, 0x1, -R0 ;  /* 0x0000000109090824 */ /* 0x000fca00078e0a00 */
[----:B------:R-:W-:Y:S01]  /*1250*/  ISETP.GE.U32.AND P0, PT, R9, R0, PT ;  /* 0x000000000900720c */ /* 0x000fe20003f06070 */
[----:B------:R-:W-:Y:S01]  /*1260*/  @P1 IMAD.IADD R25, R25, 0x1, -R0 ;  /* 0x0000000119191824 */ /* 0x000fe200078e0a00 */
[----:B------:R-:W-:-:S04]  /*1270*/  ISETP.NE.U32.AND P1, PT, R0, RZ, PT ;  /* 0x000000ff0000720c */ /* 0x000fc80003f25070 */
[----:B------:R-:W-:-:S07]  /*1280*/  ISETP.GE.U32.AND P2, PT, R25, R0, PT ;  /* 0x000000001900720c */ /* 0x000fce0003f46070 */
[----:B------:R-:W-:Y:S01]  /*1290*/  @P0 IMAD.IADD R9, R9, 0x1, -R0 ;  /* 0x0000000109090824 */ /* 0x000fe200078e0a00 */
[----:B------:R-:W-:-:S04]  /*12a0*/  ISETP.GE.AND P0, PT, R0, 0x1, PT ;  /* 0x000000010000780c */ /* 0x000fc80003f06270 */
[----:B------:R-:W-:Y:S01]  /*12b0*/  SEL R29, R8, R9, !P1 ;  /* 0x00000009081d7207 */ /* 0x000fe20004800000 */
[----:B------:R-:W-:-:S05]  /*12c0*/  @P2 IMAD.IADD R25, R25, 0x1, -R0 ;  /* 0x0000000119192824 */ /* 0x000fca00078e0a00 */
[----:B------:R-:W-:-:S04]  /*12d0*/  SEL R24, R8, R25, !P1 ;  /* 0x0000001908187207 */ /* 0x000fc80004800000 */
[CC--:B------:R-:W-:Y:S02]  /*12e0*/  VIMNMX R9, PT, PT, R29.reuse, R24.reuse, !PT ;  /* 0x000000181d097248 */ /* 0x0c0fe40007fe0100 */
[----:B------:R-:W-:Y:S01]  /*12f0*/  VIMNMX R29, PT, PT, R29, R24, PT ;  /* 0x000000181d1d7248 */ /* 0x000fe20003fe0100 */
[----:B------:R-:W-:Y:S06]  /*1300*/  @!P0 BRA `(.L_x_6) ;  /* 0x0000000000e88947 */ /* 0x000fec0003800000 */
[----:B------:R-:W-:Y:S01]  /*1310*/  ISETP.GE.U32.AND P1, PT, R28, 0xf, PT ;  /* 0x0000000f1c00780c */ /* 0x000fe20003f26070 */
[----:B------:R-:W-:Y:S01]  /*1320*/  HFMA2 R17, -RZ, RZ, 0, 0 ;  /* 0x00000000ff117431 */ /* 0x000fe200000001ff */
[----:B------:R-:W-:-:S04]  /*1330*/  LOP3.LUT R25, R0, 0xf, RZ, 0xc0, !PT ;  /* 0x0000000f00197812 */ /* 0x000fc800078ec0ff */
[----:B------:R-:W-:-:S07]  /*1340*/  ISETP.NE.AND P2, PT, R25, RZ, PT ;  /* 0x000000ff1900720c */ /* 0x000fce0003f45270 */
[----:B------:R-:W-:Y:S06]  /*1350*/  @!P1 BRA `(.L_x_7) ;  /* 0x0000000000289947 */ /* 0x000fec0003800000 */
[----:B------:R-:W0:Y:S01]  /*1360*/  S2UR UR5, SR_CgaCtaId ;  /* 0x00000000000579c3 */ /* 0x000e220000008800 */
[----:B------:R-:W-:Y:S01]  /*1370*/  LOP3.LUT R17, R0, 0x7ffffff0, RZ, 0xc0, !PT ;  /* 0x7ffffff000117812 */ /* 0x000fe200078ec0ff */
[----:B------:R-:W-:-:S04]  /*1380*/  UMOV UR4, 0x400 ;  /* 0x0000040000047882 */ /* 0x000fc80000000000 */
[----:B------:R-:W-:Y:S01]  /*1390*/  IMAD.MOV R24, RZ, RZ, -R17 ;  /* 0x000000ffff187224 */ /* 0x000fe200078e0a11 */
[----:B0-----:R-:W-:-:S12]  /*13a0*/  ULEA UR4, UR5, UR4, 0x18 ;  /* 0x0000000405047291 */ /* 0x001fd8000f8ec0ff */
.L_x_8:
[----:B------:R-:W-:Y:S01]  /*13b0*/  VIADD R24, R24, 0x10 ;  /* 0x0000001018187836 */ /* 0x000fe20000000000 */
[----:B------:R-:W-:Y:S01]  /*13c0*/  STS.128 [UR4], RZ ;  /* 0x000000ffff007988 */ /* 0x000fe20008000c04 */
[----:B------:R-:W-:-:S03]  /*13d0*/  UIADD3 UR4, UPT, UPT, UR4, 0x10, URZ ;  /* 0x0000001004047890 */ /* 0x000fc6000fffe0ff */
[----:B------:R-:W-:-:S13]  /*13e0*/  ISETP.NE.AND P1, PT, R24, RZ, PT ;  /* 0x000000ff1800720c */ /* 0x000fda0003f25270 */
[----:B------:R-:W-:Y:S05]  /*13f0*/  @P1 BRA `(.L_x_8) ;  /* 0xfffffffc00ec1947 */ /* 0x000fea000383ffff */
.L_x_7:
[----:B------:R-:W-:Y:S05]  /*1400*/  @!P2 BRA `(.L_x_6) ;  /* 0x0000000000a8a947 */ /* 0x000fea0003800000 */
[----:B------:R-:W-:Y:S02]  /*1410*/  ISETP.GE.U32.AND P1, PT, R25, 0x8, PT ;  /* 0x000000081900780c */ /* 0x000fe40003f26070 */
[----:B------:R-:W-:-:S04]  /*1420*/  LOP3.LUT R26, R0, 0x7, RZ, 0xc0, !PT ;  /* 0x00000007001a7812 */ /* 0x000fc800078ec0ff */
[----:B------:R-:W-:-:S07]  /*1430*/  ISETP.NE.AND P2, PT, R26, RZ, PT ;  /* 0x000000ff1a00720c */ /* 0x000fce0003f45270 */
[----:B------:R-:W-:Y:S06]  /*1440*/  @!P1 BRA `(.L_x_9) ;  /* 0x0000000000349947 */ /* 0x000fec0003800000 */
[----:B------:R-:W0:Y:S01]  /*1450*/  S2R R25, SR_CgaCtaId ;  /* 0x0000000000197919 */ /* 0x000e220000008800 */
[----:B------:R-:W-:-:S04]  /*1460*/  MOV R24, 0x400 ;  /* 0x0000040000187802 */ /* 0x000fc80000000f00 */
[----:B0-----:R-:W-:-:S05]  /*1470*/  LEA R24, R25, R24, 0x18 ;  /* 0x0000001819187211 */ /* 0x001fca00078ec0ff */
[C---:B------:R-:W-:Y:S02]  /*1480*/  IMAD.IADD R24, R17.reuse, 0x1, R24 ;  /* 0x0000000111187824 */ /* 0x040fe400078e0218 */
[----:B------:R-:W-:-:S03]  /*1490*/  VIADD R17, R17, 0x8 ;  /* 0x0000000811117836 */ /* 0x000fc60000000000 */
[----:B------:R0:W-:Y:S04]  /*14a0*/  STS.U8 [R24], RZ ;  /* 0x000000ff18007388 */ /* 0x0001e80000000000 */
[----:B------:R0:W-:Y:S04]  /*14b0*/  STS.U8 [R24+0x1], RZ ;  /* 0x000001ff18007388 */ /* 0x0001e80000000000 */
[----:B------:R0:W-:Y:S04]  /*14c0*/  STS.U8 [R24+0x2], RZ ;  /* 0x000002ff18007388 */ /* 0x0001e80000000000 */
[----:B------:R0:W-:Y:S04]  /*14d0*/  STS.U8 [R24+0x3], RZ ;  /* 0x000003ff18007388 */ /* 0x0001e80000000000 */
[----:B------:R0:W-:Y:S04]  /*14e0*/  STS.U8 [R24+0x4], RZ ;  /* 0x000004ff18007388 */ /* 0x0001e80000000000 */
[----:B------:R0:W-:Y:S04]  /*14f0*/  STS.U8 [R24+0x5], RZ ;  /* 0x000005ff18007388 */ /* 0x0001e80000000000 */
[----:B------:R0:W-:Y:S04]  /*1500*/  STS.U8 [R24+0x6], RZ ;  /* 0x000006ff18007388 */ /* 0x0001e80000000000 */
[----:B------:R0:W-:Y:S02]  /*1510*/  STS.U8 [R24+0x7], RZ ;  /* 0x000007ff18007388 */ /* 0x0001e40000000000 */
.L_x_9:
[----:B------:R-:W-:Y:S05]  /*1520*/  @!P2 BRA `(.L_x_6) ;  /* 0x000000000060a947 */ /* 0x000fea0003800000 */
[----:B------:R-:W-:Y:S02]  /*1530*/  ISETP.GE.U32.AND P1, PT, R26, 0x4, PT ;  /* 0x000000041a00780c */ /* 0x000fe40003f26070 */
[----:B0-----:R-:W-:-:S04]  /*1540*/  LOP3.LUT R24, R0, 0x3, RZ, 0xc0, !PT ;  /* 0x0000000300187812 */ /* 0x001fc800078ec0ff */
        /* <DEDUP_REMOVED lines=10> */
[----:B------:R0:W-:Y:S02]  /*15f0*/  STS.U8 [R26+0x3], RZ ;  /* 0x000003ff1a007388 */ /* 0x0001e40000000000 */
.L_x_10:
[----:B------:R-:W-:Y:S05]  /*1600*/  @!P2 BRA `(.L_x_6) ;  /* 0x000000000028a947 */ /* 0x000fea0003800000 */
[----:B------:R-:W1:Y:S01]  /*1610*/  S2UR UR5, SR_CgaCtaId ;  /* 0x00000000000579c3 */ /* 0x000e620000008800 */
[----:B------:R-:W-:Y:S01]  /*1620*/  UMOV UR4, 0x400 ;  /* 0x0000040000047882 */ /* 0x000fe20000000000 */
[----:B------:R-:W-:Y:S01]  /*1630*/  IMAD.MOV R24, RZ, RZ, -R24 ;  /* 0x000000ffff187224 */ /* 0x000fe200078e0a18 */
[----:B-1----:R-:W-:-:S06]  /*1640*/  ULEA UR4, UR5, UR4, 0x18 ;  /* 0x0000000405047291 */ /* 0x002fcc000f8ec0ff */
[----:B------:R-:W-:-:S07]  /*1650*/  IADD3 R17, PT, PT, R17, UR4, RZ ;  /* 0x0000000411117c10 */ /* 0x000fce000fffe0ff */
.L_x_11:
[----:B------:R-:W-:Y:S01]  /*1660*/  VIADD R24, R24, 0x1 ;  /* 0x0000000118187836 */ /* 0x000fe20000000000 */
[----:B------:R1:W-:Y:S04]  /*1670*/  STS.U8 [R17], RZ ;  /* 0x000000ff11007388 */ /* 0x0003e80000000000 */
[----:B------:R-:W-:Y:S01]  /*1680*/  ISETP.NE.AND P1, PT, R24, RZ, PT ;  /* 0x000000ff1800720c */ /* 0x000fe20003f25270 */
[----:B-1----:R-:W-:-:S12]  /*1690*/  VIADD R17, R17, 0x1 ;  /* 0x0000000111117836 */ /* 0x002fd80000000000 */
[----:B------:R-:W-:Y:S05]  /*16a0*/  @P1 BRA `(.L_x_11) ;  /* 0xfffffffc00ec1947 */ /* 0x000fea000383ffff */
.L_x_6:
[C---:B------:R-:W-:Y:S01]  /*16b0*/  VIADD R17, R9.reuse, 0x1 ;  /* 0x0000000109117836 */ /* 0x040fe20000000000 */
[----:B------:R-:W-:Y:S01]  /*16c0*/  BSSY.RECONVERGENT B1, `(.L_x_12) ;  /* 0x0000015000017945 */ /* 0x000fe20003800200 */
[--C-:B------:R-:W-:Y:S02]  /*16d0*/  IMAD.IADD R25, R9, 0x1, -R29.reuse ;  /* 0x0000000109197824 */ /* 0x100fe400078e0a1d */
[----:B0-----:R-:W-:-:S03]  /*16e0*/  IMAD.IADD R24, R17, 0x1, -R29 ;  /* 0x0000000111187824 */ /* 0x001fc600078e0a1d */
[----:B------:R-:W-:Y:S02]  /*16f0*/  ISETP.GE.U32.AND P2, PT, R25, 0x3, PT ;  /* 0x000000031900780c */ /* 0x000fe40003f46070 */
[----:B------:R-:W-:-:S13]  /*1700*/  LOP3.LUT P1, R24, R24, 0x3, RZ, 0xc0, !PT ;  /* 0x0000000318187812 */ /* 0x000fda000782c0ff */
[----:B------:R-:W-:Y:S05]  /*1710*/  @!P1 BRA `(.L_x_13) ;  /* 0x00000000003c9947 */ /* 0x000fea0003800000 */
[----:B------:R-:W0:Y:S01]  /*1720*/  S2R R26, SR_CgaCtaId ;  /* 0x00000000001a7919 */ /* 0x000e220000008800 */
[----:B------:R-:W-:Y:S01]  /*1730*/  MOV R25, 0x400 ;  /* 0x0000040000197802 */ /* 0x000fe20000000f00 */
[----:B------:R-:W-:-:S03]  /*1740*/  IMAD.MOV R30, RZ, RZ, -R24 ;  /* 0x000000ffff1e7224 */ /* 0x000fc600078e0a18 */
[----:B0-----:R-:W-:-:S07]  /*1750*/  LEA R34, R26, R25, 0x18 ;  /* 0x000000191a227211 */ /* 0x001fce00078ec0ff */
.L_x_14:
[----:B0-----:R-:W-:-:S06]  /*1760*/  IMAD.WIDE R24, R29, 0x4, R10 ;  /* 0x000000041d187825 */ /* 0x001fcc00078e020a */
[----:B------:R-:W2:Y:S01]  /*1770*/  LDG.E R25, desc[UR6][R24.64] ;  /* 0x0000000618197981 */ /* 0x000ea2000c1e1900 */
[----:B------:R-:W-:Y:S01]  /*1780*/  MOV R32, 0x1 ;  /* 0x0000000100207802 */ /* 0x000fe20000000f00 */
[----:B------:R-:W-:-:S04]  /*1790*/  IMAD.WIDE R26, R29, 0x4, R12 ;  /* 0x000000041d1a7825 */ /* 0x000fc800078e020c */
[----:B------:R-:W-:Y:S02]  /*17a0*/  VIADD R30, R30, 0x1 ;  /* 0x000000011e1e7836 */ /* 0x000fe40000000000 */
[----:B------:R-:W-:-:S03]  /*17b0*/  VIADD R29, R29, 0x1 ;  /* 0x000000011d1d7836 */ /* 0x000fc60000000000 */
[----:B------:R-:W-:Y:S01]  /*17c0*/  ISETP.NE.AND P1, PT, R30, RZ, PT ;  /* 0x000000ff1e00720c */ /* 0x000fe20003f25270 */
[----:B--2---:R-:W-:Y:S01]  /*17d0*/  IMAD.IADD R31, R34, 0x1, R25 ;  /* 0x00000001221f7824 */ /* 0x004fe200078e0219 */
[----:B------:R0:W-:Y:S04]  /*17e0*/  STG.E desc[UR6][R26.64], R25 ;  /* 0x000000191a007986 */ /* 0x0001e8000c101906 */
[----:B------:R0:W-:Y:S07]  /*17f0*/  STS.U8 [R31], R32 ;  /* 0x000000201f007388 */ /* 0x0001ee0000000000 */
[----:B------:R-:W-:Y:S05]  /*1800*/  @P1 BRA `(.L_x_14) ;  /* 0xfffffffc00d41947 */ /* 0x000fea000383ffff */
.L_x_13:
[----:B------:R-:W-:Y:S05]  /*1810*/  BSYNC.RECONVERGENT B1 ;  /* 0x0000000000017941 */ /* 0x000fea0003800200 */
.L_x_12:
[----:B------:R-:W-:Y:S04]  /*1820*/  BSSY.RECONVERGENT B1, `(.L_x_15) ;  /* 0x000001d000017945 */ /* 0x000fe80003800200 */
[----:B------:R-:W-:Y:S05]  /*1830*/  @!P2 BRA `(.L_x_16) ;  /* 0x00000000006ca947 */ /* 0x000fea0003800000 */
[----:B0-----:R-:W0:Y:S01]  /*1840*/  S2R R25, SR_CgaCtaId ;  /* 0x0000000000197919 */ /* 0x001e220000008800 */
[----:B------:R-:W-:-:S04]  /*1850*/  MOV R30, 0x400 ;  /* 0x00000400001e7802 */ /* 0x000fc80000000f00 */
[----:B0-----:R-:W-:-:S07]  /*1860*/  LEA R30, R25, R30, 0x18 ;  /* 0x0000001e191e7211 */ /* 0x001fce00078ec0ff */
.L_x_17:
[----:B-1----:R-:W-:-:S05]  /*1870*/  IMAD.WIDE R24, R29, 0x4, R10 ;  /* 0x000000041d187825 */ /* 0x002fca00078e020a */
[----:B------:R-:W2:Y:S01]  /*1880*/  LDG.E R35, desc[UR6][R24.64] ;  /* 0x0000000618237981 */ /* 0x000ea2000c1e1900 */
[----:B------:R-:W-:-:S05]  /*1890*/  IMAD.WIDE R26, R29, 0x4, R12 ;  /* 0x000000041d1a7825 */ /* 0x000fca00078e020c */
[----:B--2---:R0:W-:Y:S04]  /*18a0*/  STG.E desc[UR6][R26.64], R35 ;  /* 0x000000231a007986 */ /* 0x0041e8000c101906 */
[----:B------:R-:W2:Y:S04]  /*18b0*/  LDG.E R37, desc[UR6][R24.64+0x4] ;  /* 0x0000040618257981 */ /* 0x000ea8000c1e1900 */
[----:B--2---:R1:W-:Y:S04]  /*18c0*/  STG.E desc[UR6][R26.64+0x4], R37 ;  /* 0x000004251a007986 */ /* 0x0043e8000c101906 */
[----:B------:R-:W2:Y:S01]  /*18d0*/  LDG.E R33, desc[UR6][R24.64+0x8] ;  /* 0x0000080618217981 */ /* 0x000ea2000c1e1900 */
[----:B------:R-:W-:-:S03]  /*18e0*/  IMAD.MOV.U32 R32, RZ, RZ, 0x1 ;  /* 0x00000001ff207424 */ /* 0x000fc600078e00ff */
[----:B--2---:R1:W-:Y:S04]  /*18f0*/  STG.E desc[UR6][R26.64+0x8], R33 ;  /* 0x000008211a007986 */ /* 0x0043e8000c101906 */
[----:B------:R2:W3:Y:S01]  /*1900*/  LDG.E R31, desc[UR6][R24.64+0xc] ;  /* 0x00000c06181f7981 */ /* 0x0004e2000c1e1900 */
[----:B------:R-:W-:Y:S01]  /*1910*/  IMAD.IADD R34, R30, 0x1, R37 ;  /* 0x000000011e227824 */ /* 0x000fe200078e0225 */
[----:B--2---:R-:W-:Y:S01]  /*1920*/  PRMT R25, R32, 0x7610, R25 ;  /* 0x0000761020197816 */ /* 0x004fe20000000019 */
[C---:B------:R-:W-:Y:S01]  /*1930*/  IMAD.IADD R32, R30.reuse, 0x1, R35 ;  /* 0x000000011e207824 */ /* 0x040fe200078e0223 */
[----:B0-----:R-:W-:Y:S01]  /*1940*/  IADD3 R35, PT, PT, R30, R33, RZ ;  /* 0x000000211e237210 */ /* 0x001fe20007ffe0ff */
[C---:B------:R-:W-:Y:S02]  /*1950*/  VIADD R24, R29.reuse, 0x3 ;  /* 0x000000031d187836 */ /* 0x040fe40000000000 */
[----:B------:R-:W-:Y:S01]  /*1960*/  VIADD R29, R29, 0x4 ;  /* 0x000000041d1d7836 */ /* 0x000fe20000000000 */
[----:B------:R1:W-:Y:S02]  /*1970*/  STS.U8 [R32], R25 ;  /* 0x0000001920007388 */ /* 0x0003e40000000000 */
[----:B------:R-:W-:-:S02]  /*1980*/  ISETP.GE.AND P1, PT, R24, R9, PT ;  /* 0x000000091800720c */ /* 0x000fc40003f26270 */
[----:B------:R1:W-:Y:S04]  /*1990*/  STS.U8 [R34], R25 ;  /* 0x0000001922007388 */ /* 0x0003e80000000000 */
[----:B------:R1:W-:Y:S01]  /*19a0*/  STS.U8 [R35], R25 ;  /* 0x0000001923007388 */ /* 0x0003e20000000000 */
[----:B---3--:R-:W-:-:S03]  /*19b0*/  IMAD.IADD R36, R30, 0x1, R31 ;  /* 0x000000011e247824 */ /* 0x008fc600078e021f */
[----:B------:R1:W-:Y:S04]  /*19c0*/  STG.E desc[UR6][R26.64+0xc], R31 ;  /* 0x00000c1f1a007986 */ /* 0x0003e8000c101906 */
[----:B------:R1:W-:Y:S01]  /*19d0*/  STS.U8 [R36], R25 ;  /* 0x0000001924007388 */ /* 0x0003e20000000000 */
[----:B------:R-:W-:Y:S05]  /*19e0*/  @!P1 BRA `(.L_x_17) ;  /* 0xfffffffc00a09947 */ /* 0x000fea000383ffff */
.L_x_16:
[----:B------:R-:W-:Y:S05]  /*19f0*/  BSYNC.RECONVERGENT B1 ;  /* 0x0000000000017941 */ /* 0x000fea0003800200 */
.L_x_15:
[----:B------:R-:W-:Y:S02]  /*1a00*/  IABS R10, R0 ;  /* 0x00000000000a7213 */ /* 0x000fe40000000000 */
[----:B01----:R-:W-:Y:S02]  /*1a10*/  IABS R27, R17 ;  /* 0x00000011001b7213 */ /* 0x003fe40000000000 */
[----:B------:R-:W0:Y:S01]  /*1a20*/  I2F.RP R26, R10 ;  /* 0x0000000a001a7306 */ /* 0x000e220000209400 */
[----:B------:R-:W-:Y:S01]  /*1a30*/  ISETP.GE.AND P2, PT, R17, RZ, PT ;  /* 0x000000ff1100720c */ /* 0x000fe20003f46270 */
[----:B------:R-:W-:-:S06]  /*1a40*/  IMAD.MOV.U32 R17, RZ, RZ, R21 ;  /* 0x000000ffff117224 */ /* 0x000fcc00078e0015 */
[----:B0-----:R-:W0:Y:S02]  /*1a50*/  MUFU.RCP R26, R26 ;  /* 0x0000001a001a7308 */ /* 0x001e240000001000 */
[----:B0-----:R-:W-:Y:S02]  /*1a60*/  VIADD R24, R26, 0xffffffe ;  /* 0x0ffffffe1a187836 */ /* 0x001fe40000000000 */
[----:B------:R-:W-:-:S04]  /*1a70*/  IMAD.MOV.U32 R26, RZ, RZ, R10 ;  /* 0x000000ffff1a7224 */ /* 0x000fc800078e000a */
[----:B------:R0:W1:Y:S02]  /*1a80*/  F2I.FTZ.U32.TRUNC.NTZ R25, R24 ;  /* 0x0000001800197305 */ /* 0x000064000021f000 */
[----:B0-----:R-:W-:Y:S02]  /*1a90*/  IMAD.MOV.U32 R24, RZ, RZ, RZ ;  /* 0x000000ffff187224 */ /* 0x001fe400078e00ff */
[----:B-1----:R-:W-:-:S04]  /*1aa0*/  IMAD R11, R25, R10, RZ ;  /* 0x0000000a190b7224 */ /* 0x002fc800078e02ff */
[----:B------:R-:W-:-:S04]  /*1ab0*/  IMAD.MOV R11, RZ, RZ, -R11 ;  /* 0x000000ffff0b7224 */ /* 0x000fc800078e0a0b */
[----:B------:R-:W-:-:S04]  /*1ac0*/  IMAD.HI.U32 R11, R25, R11, R24 ;  /* 0x0000000b190b7227 */ /* 0x000fc800078e0018 */
[----:B------:R-:W-:Y:S02]  /*1ad0*/  IMAD.MOV.U32 R24, RZ, RZ, R16 ;  /* 0x000000ffff187224 */ /* 0x000fe400078e0010 */
[----:B------:R-:W-:-:S05]  /*1ae0*/  IMAD.HI.U32 R25, R11, R27, RZ ;  /* 0x0000001b0b197227 */ /* 0x000fca00078e00ff */
[----:B------:R-:W-:-:S05]  /*1af0*/  IADD3 R25, PT, PT, -R25, RZ, RZ ;  /* 0x000000ff19197210 */ /* 0x000fca0007ffe1ff */
[----:B------:R-:W-:Y:S02]  /*1b00*/  IMAD R27, R10, R25, R27 ;  /* 0x000000190a1b7224 */ /* 0x000fe400078e021b */
[----:B------:R-:W-:-:S03]  /*1b10*/  IMAD.MOV.U32 R25, RZ, RZ, R20 ;  /* 0x000000ffff197224 */ /* 0x000fc600078e0014 */
[----:B------:R-:W-:-:S13]  /*1b20*/  ISETP.GT.U32.AND P1, PT, R26, R27, PT ;  /* 0x0000001b1a00720c */ /* 0x000fda0003f24070 */
[----:B------:R-:W-:-:S05]  /*1b30*/  @!P1 IMAD.IADD R27, R27, 0x1, -R10 ;  /* 0x000000011b1b9824 */ /* 0x000fca00078e0a0a */
[----:B------:R-:W-:-:S13]  /*1b40*/  ISETP.GT.U32.AND P1, PT, R26, R27, PT ;  /* 0x0000001b1a00720c */ /* 0x000fda0003f24070 */
[----:B------:R-:W-:-:S05]  /*1b50*/  @!P1 IMAD.IADD R27, R27, 0x1, -R10 ;  /* 0x000000011b1b9824 */ /* 0x000fca00078e0a0a */
[----:B------:R-:W-:Y:S01]  /*1b60*/  @!P2 IADD3 R27, PT, PT, -R27, RZ, RZ ;  /* 0x000000ff1b1ba210 */ /* 0x000fe20007ffe1ff */
[----:B------:R-:W-:Y:S06]  /*1b70*/  @!P0 BRA `(.L_x_2) ;  /* 0x0000003c00a08947 */ /* 0x000fec0003800000 */
[----:B------:R-:W-:Y:S02]  /*1b80*/  ISETP.GE.U32.AND P1, PT, R28, 0x7, PT ;  /* 0x000000071c00780c */ /* 0x000fe40003f26070 */
[C---:B------:R-:W-:Y:S02]  /*1b90*/  ISETP.NE.AND P0, PT, R0.reuse, RZ, PT ;  /* 0x000000ff0000720c */ /* 0x040fe40003f05270 */
[----:B------:R-:W-:Y:S02]  /*1ba0*/  LOP3.LUT R30, R0, 0x7, RZ, 0xc0, !PT ;  /* 0x00000007001e7812 */ /* 0x000fe400078ec0ff */
[----:B------:R-:W-:-:S07]  /*1bb0*/  SEL R27, R8, R27, !P0 ;  /* 0x0000001b081b7207 */ /* 0x000fce0004000000 */
[----:B------:R-:W-:Y:S05]  /*1bc0*/  @!P1 BRA `(.L_x_18) ;  /* 0x0000002800c09947 */ /* 0x000fea0003800000 */
[----:B------:R-:W-:-:S05]  /*1bd0*/  VIADD R24, R9, 0x1 ;  /* 0x0000000109187836 */ /* 0x000fca0000000000 */
[----:B------:R-:W-:Y:S02]  /*1be0*/  IABS R17, R24 ;  /* 0x0000001800117213 */ /* 0x000fe40000000000 */
[----:B------:R-:W-:Y:S02]  /*1bf0*/  ISETP.GE.AND P2, PT, R24, RZ, PT ;  /* 0x000000ff1800720c */ /* 0x000fe40003f46270 */
[----:B------:R-:W0:Y:S01]  /*1c00*/  LDC.64 R24, c[0x0][0x380] ;  /* 0x0000e000ff187b82 */ /* 0x000e220000000a00 */
[----:B------:R-:W-:-:S04]  /*1c10*/  IMAD.HI.U32 R9, R11, R17, RZ ;  /* 0x000000110b097227 */ /* 0x000fc800078e00ff */
[----:B------:R-:W-:-:S04]  /*1c20*/  IMAD.MOV R9, RZ, RZ, -R9 ;  /* 0x000000ffff097224 */ /* 0x000fc800078e0a09 */
[----:B------:R-:W-:-:S05]  /*1c30*/  IMAD R9, R10, R9, R17 ;  /* 0x000000090a097224 */ /* 0x000fca00078e0211 */
[----:B------:R-:W-:-:S13]  /*1c40*/  ISETP.GT.U32.AND P1, PT, R26, R9, PT ;  /* 0x000000091a00720c */ /* 0x000fda0003f24070 */
[----:B------:R-:W-:-:S05]  /*1c50*/  @!P1 IMAD.IADD R9, R9, 0x1, -R10 ;  /* 0x0000000109099824 */ /* 0x000fca00078e0a0a */
[----:B------:R-:W-:-:S13]  /*1c60*/  ISETP.GT.U32.AND P1, PT, R26, R9, PT ;  /* 0x000000091a00720c */ /* 0x000fda0003f24070 */
[----:B------:R-:W-:-:S04]  /*1c70*/  @!P1 IMAD.IADD R9, R9, 0x1, -R10 ;  /* 0x0000000109099824 */ /* 0x000fc800078e0a0a */
[----:B------:R-:W-:-:S05]  /*1c80*/  @!P2 IMAD.MOV R9, RZ, RZ, -R9 ;  /* 0x000000ffff09a224 */ /* 0x000fca00078e0a09 */
[----:B------:R-:W-:-:S04]  /*1c90*/  SEL R17, R8, R9, !P0 ;  /* 0x0000000908117207 */ /* 0x000fc80004000000 */
[----:B------:R-:W-:-:S04]  /*1ca0*/  IADD3 R9, P1, PT, R6, R17, RZ ;  /* 0x0000001106097210 */ /* 0x000fc80007f3e0ff */
[----:B------:R-:W-:Y:S02]  /*1cb0*/  LEA.HI.X.SX32 R32, R17, R7, 0x1, P1 ;  /* 0x0000000711207211 */ /* 0x000fe400008f0eff */
[----:B0-----:R-:W-:-:S04]  /*1cc0*/  LEA R28, P1, R9, R24, 0x2 ;  /* 0x00000018091c7211 */ /* 0x001fc800078210ff */
[----:B------:R-:W-:-:S05]  /*1cd0*/  LEA.HI.X R29, R9, R25, R32, 0x2, P1 ;  /* 0x00000019091d7211 */ /* 0x000fca00008f1420 */
[----:B------:R0:W2:Y:S01]  /*1ce0*/  LDG.E R34, desc[UR6][R28.64] ;  /* 0x000000061c227981 */ /* 0x0000a2000c1e1900 */
[----:B------:R-:W-:Y:S01]  /*1cf0*/  VIADD R9, R17, 0x1 ;  /* 0x0000000111097836 */ /* 0x000fe20000000000 */
[----:B------:R-:W-:Y:S01]  /*1d00*/  BSSY.RECONVERGENT B1, `(.L_x_19) ;  /* 0x0000028000017945 */ /* 0x000fe20003800200 */
[----:B------:R-:W1:Y:S03]  /*1d10*/  S2R R32, SR_CgaCtaId ;  /* 0x0000000000207919 */ /* 0x000e660000008800 */
[----:B------:R-:W-:Y:S02]  /*1d20*/  IABS R33, R9 ;  /* 0x0000000900217213 */ /* 0x000fe40000000000 */
[----:B------:R-:W-:-:S03]  /*1d30*/  ISETP.GE.AND P2, PT, R9, RZ, PT ;  /* 0x000000ff0900720c */ /* 0x000fc60003f46270 */
[----:B------:R-:W-:-:S05]  /*1d40*/  IMAD.HI.U32 R17, R11, R33, RZ ;  /* 0x000000210b117227 */ /* 0x000fca00078e00ff */
[----:B------:R-:W-:-:S05]  /*1d50*/  IADD3 R17, PT, PT, -R17, RZ, RZ ;  /* 0x000000ff11117210 */ /* 0x000fca0007ffe1ff */
[----:B------:R-:W-:Y:S01]  /*1d60*/  IMAD R33, R10, R17, R33 ;  /* 0x000000110a217224 */ /* 0x000fe200078e0221 */
[----:B------:R-:W-:-:S04]  /*1d70*/  MOV R17, 0x400 ;  /* 0x0000040000117802 */ /* 0x000fc80000000f00 */
[----:B------:R-:W-:Y:S02]  /*1d80*/  ISETP.GT.U32.AND P1, PT, R26, R33, PT ;  /* 0x000000211a00720c */ /* 0x000fe40003f24070 */
[----:B-1----:R-:W-:-:S11]  /*1d90*/  LEA R17, R32, R17, 0x18 ;  /* 0x0000001120117211 */ /* 0x002fd600078ec0ff */
[----:B------:R-:W-:-:S05]  /*1da0*/  @!P1 IMAD.IADD R33, R33, 0x1, -R10 ;  /* 0x0000000121219824 */ /* 0x000fca00078e0a0a */
[----:B------:R-:W-:-:S13]  /*1db0*/  ISETP.GT.U32.AND P1, PT, R26, R33, PT ;  /* 0x000000211a00720c */ /* 0x000fda0003f24070 */
[----:B------:R-:W-:-:S04]  /*1dc0*/  @!P1 IMAD.IADD R33, R33, 0x1, -R10 ;  /* 0x0000000121219824 */ /* 0x000fc800078e0a0a */
[----:B------:R-:W-:-:S05]  /*1dd0*/  @!P2 IMAD.MOV R33, RZ, RZ, -R33 ;  /* 0x000000ffff21a224 */ /* 0x000fca00078e0a21 */
[----:B------:R-:W-:-:S04]  /*1de0*/  SEL R9, R8, R33, !P0 ;  /* 0x0000002108097207 */ /* 0x000fc80004000000 */
[----:B0-----:R-:W-:-:S04]  /*1df0*/  IADD3 R29, P2, PT, R6, R9, RZ ;  /* 0x00000009061d7210 */ /* 0x001fc80007f5e0ff */
[----:B------:R-:W-:Y:S01]  /*1e00*/  LEA.HI.X.SX32 R32, R9, R7, 0x1, P2 ;  /* 0x0000000709207211 */ /* 0x000fe200010f0eff */
[----:B--2---:R-:W-:-:S05]  /*1e10*/  IMAD.IADD R31, R17, 0x1, R34 ;  /* 0x00000001111f7824 */ /* 0x004fca00078e0222 */
[----:B------:R-:W0:Y:S02]  /*1e20*/  LDS.U8 R28, [R31] ;  /* 0x000000001f1c7984 */ /* 0x000e240000000000 */
[----:B0-----:R-:W-:Y:S02]  /*1e30*/  ISETP.NE.AND P1, PT, R28, RZ, PT ;  /* 0x000000ff1c00720c */ /* 0x001fe40003f25270 */
[----:B------:R-:W-:-:S04]  /*1e40*/  LEA R28, P2, R29, R24, 0x2 ;  /* 0x000000181d1c7211 */ /* 0x000fc800078410ff */
[----:B------:R-:W-:-:S07]  /*1e50*/  LEA.HI.X R29, R29, R25, R32, 0x2, P2 ;  /* 0x000000191d1d7211 */ /* 0x000fce00010f1420 */
[----:B------:R-:W-:Y:S05]  /*1e60*/  @P1 BRA `(.L_x_20) ;  /* 0x0000000000441947 */ /* 0x000fea0003800000 */
[----:B------:R-:W-:-:S04]  /*1e70*/  IMAD.WIDE R32, R27, 0x4, R12 ;  /* 0x000000041b207825 */ /* 0x000fc800078e020c */
[----:B------:R-:W-:Y:S01]  /*1e80*/  VIADD R27, R27, 0x1 ;  /* 0x000000011b1b7836 */ /* 0x000fe20000000000 */
[----:B------:R0:W-:Y:S04]  /*1e90*/  STG.E desc[UR6][R32.64], R34 ;  /* 0x0000002220007986 */ /* 0x0001e8000c101906 */
[----:B------:R-:W-:Y:S02]  /*1ea0*/  IABS R36, R27 ;  /* 0x0000001b00247213 */ /* 0x000fe40000000000 */
[----:B------:R-:W-:-:S03]  /*1eb0*/  ISETP.GE.AND P2, PT, R27, RZ, PT ;  /* 0x000000ff1b00720c */ /* 0x000fc60003f46270 */
[----:B------:R-:W-:-:S04]  /*1ec0*/  IMAD.HI.U32 R35, R11, R36, RZ ;  /* 0x000000240b237227 */ /* 0x000fc800078e00ff */
[----:B------:R-:W-:-:S04]  /*1ed0*/  IMAD.MOV R35, RZ, RZ, -R35 ;  /* 0x000000ffff237224 */ /* 0x000fc800078e0a23 */
[----:B------:R-:W-:Y:S02]  /*1ee0*/  IMAD R35, R10, R35, R36 ;  /* 0x000000230a237224 */ /* 0x000fe400078e0224 */
[----:B------:R-:W-:-:S03]  /*1ef0*/  IMAD.MOV.U32 R36, RZ, RZ, 0x1 ;  /* 0x00000001ff247424 */ /* 0x000fc600078e00ff */
[----:B------:R-:W-:Y:S02]  /*1f00*/  ISETP.GT.U32.AND P1, PT, R26, R35, PT ;  /* 0x000000231a00720c */ /* 0x000fe40003f24070 */
[----:B0-----:R-:W-:-:S05]  /*1f10*/  PRMT R32, R36, 0x7610, R32 ;  /* 0x0000761024207816 */ /* 0x001fca0000000020 */
[----:B------:R0:W-:Y:S06]  /*1f20*/  STS.U8 [R31], R32 ;  /* 0x000000201f007388 */ /* 0x0001ec0000000000 */
[----:B------:R-:W-:-:S04]  /*1f30*/  @!P1 IADD3 R35, PT, PT, R35, -R10, RZ ;  /* 0x8000000a23239210 */ /* 0x000fc80007ffe0ff */
[----:B------:R-:W-:-:S13]  /*1f40*/  ISETP.GT.U32.AND P1, PT, R26, R35, PT ;  /* 0x000000231a00720c */ /* 0x000fda0003f24070 */
[----:B------:R-:W-:-:S04]  /*1f50*/  @!P1 IMAD.IADD R35, R35, 0x1, -R10 ;  /* 0x0000000123239824 */ /* 0x000fc800078e0a0a */
[----:B------:R-:W-:-:S05]  /*1f60*/  @!P2 IMAD.MOV R35, RZ, RZ, -R35 ;  /* 0x000000ffff23a224 */ /* 0x000fca00078e0a23 */
[----:B0-----:R-:W-:-:S07]  /*1f70*/  SEL R27, R8, R35, !P0 ;  /* 0x00000023081b7207 */ /* 0x001fce0004000000 */
.L_x_20:
[----:B------:R-:W-:Y:S05]  /*1f80*/  BSYNC.RECONVERGENT B1 ;  /* 0x0000000000017941 */ /* 0x000fea0003800200 */
.L_x_19:
[----:B------:R0:W2:Y:S01]  /*1f90*/  LDG.E R31, desc[UR6][R28.64] ;  /* 0x000000061c1f7981 */ /* 0x0000a2000c1e1900 */
[----:B------:R-:W-:Y:S01]  /*1fa0*/  VIADD R9, R9, 0x1 ;  /* 0x0000000109097836 */ /* 0x000fe20000000000 */
[----:B------:R-:W-:Y:S04]  /*1fb0*/  BSSY.RECONVERGENT B1, `(.L_x_21) ;  /* 0x0000026000017945 */ /* 0x000fe80003800200 */
[----:B------:R-:W-:Y:S02]  /*1fc0*/  IABS R33, R9 ;  /* 0x0000000900217213 */ /* 0x000fe40000000000 */
[----:B------:R-:W-:-:S03]  /*1fd0*/  ISETP.GE.AND P2, PT, R9, RZ, PT ;  /* 0x000000ff0900720c */ /* 0x000fc60003f46270 */
[----:B------:R-:W-:-:S04]  /*1fe0*/  IMAD.HI.U32 R32, R11, R33, RZ ;  /* 0x000000210b207227 */ /* 0x000fc800078e00ff */
[----:B------:R-:W-:-:S04]  /*1ff0*/  IMAD.MOV R32, RZ, RZ, -R32 ;  /* 0x000000ffff207224 */ /* 0x000fc800078e0a20 */
[----:B------:R-:W-:-:S05]  /*2000*/  IMAD R33, R10, R32, R33 ;  /* 0x000000200a217224 */ /* 0x000fca00078e0221 */
[----:B------:R-:W-:-:S13]  /*2010*/  ISETP.GT.U32.AND P1, PT, R26, R33, PT ;  /* 0x000000211a00720c */ /* 0x000fda0003f24070 */
[----:B------:R-:W-:-:S04]  /*2020*/  @!P1 IADD3 R33, PT, PT, R33, -R10, RZ ;  /* 0x8000000a21219210 */ /* 0x000fc80007ffe0ff */
        /* <DEDUP_REMOVED lines=24> */
[----:B------:R-:W-:-:S05]  /*21b0*/  @!P1 IMAD.IADD R35, R35, 0x1, -R10 ;  /* 0x0000000123239824 */ /* 0x000fca00078e0a0a */
[----:B------:R-:W-:-:S13]  /*21c0*/  ISETP.GT.U32.AND P1, PT, R26, R35, PT ;  /* 0x000000231a00720c */ /* 0x000fda0003f24070 */
[----:B------:R-:W-:-:S05]  /*21d0*/  @!P1 IADD3 R35, PT, PT, R35, -R10, RZ ;  /* 0x8000000a23239210 */ /* 0x000fca0007ffe0ff */
[----:B------:R-:W-:-:S04]  /*21e0*/  IMAD.MOV.U32 R27, RZ, RZ, R35 ;  /* 0x000000ffff1b7224 */ /* 0x000fc800078e0023 */
[----:B------:R-:W-:-:S05]  /*21f0*/  @!P2 IMAD.MOV R27, RZ, RZ, -R27 ;  /* 0x000000ffff1ba224 */ /* 0x000fca00078e0a1b */
[----:B0-----:R-:W-:-:S07]  /*2200*/  SEL R27, R8, R27, !P0 ;  /* 0x0000001b081b7207 */ /* 0x001fce0004000000 */
.L_x_22:
[----:B------:R-:W-:Y:S05]  /*2210*/  BSYNC.RECONVERGENT B1 ;  /* 0x0000000000017941 */ /* 0x000fea0003800200 */
.L_x_21:
[----:B------:R-:W2:Y:S01]  /*2220*/  LDG.E R31, desc[UR6][R32.64] ;  /* 0x00000006201f7981 */ /* 0x000ea2000c1e1900 */
        /* <DEDUP_REMOVED lines=8> */
[----:B------:R-:W-:-:S05]  /*22b0*/  @!P1 IMAD.IADD R29, R29, 0x1, -R10 ;  /* 0x000000011d1d9824 */ /* 0x000fca00078e0a0a */
[----:B------:R-:W-:-:S13]  /*22c0*/  ISETP.GT.U32.AND P1, PT, R26, R29, PT ;  /* 0x0000001d1a00720c */ /* 0x000fda0003f24070 */
[----:B------:R-:W-:-:S05]  /*22d0*/  @!P1 IADD3 R29, PT, PT, R29, -R10, RZ ;  /* 0x8000000a1d1d9210 */ /* 0x000fca0007ffe0ff */
[----:B------:R-:W-:-:S05]  /*22e0*/  @!P2 IMAD.MOV R29, RZ, RZ, -R29 ;  /* 0x000000ffff1da224 */ /* 0x000fca00078e0a1d */
[----:B------:R-:W-:-:S04]  /*22f0*/  SEL R9, R8, R29, !P0 ;  /* 0x0000001d08097207 */ /* 0x000fc80004000000 */
[----:B------:R-:W-:Y:S01]  /*2300*/  IADD3 R29, P2, PT, R6, R9, RZ ;  /* 0x00000009061d7210 */ /* 0x000fe20007f5e0ff */
[----:B--2---:R-:W-:-:S05]  /*2310*/  IMAD.IADD R34, R17, 0x1, R31 ;  /* 0x0000000111227824 */ /* 0x004fca00078e021f */
[----:B------:R-:W0:Y:S02]  /*2320*/  LDS.U8 R28, [R34] ;  /* 0x00000000221c7984 */ /* 0x000e240000000000 */
[----:B0-----:R-:W-:Y:S02]  /*2330*/  ISETP.NE.AND P1, PT, R28, RZ, PT ;  /* 0x000000ff1c00720c */ /* 0x001fe40003f25270 */
[----:B------:R-:W-:Y:S02]  /*2340*/  LEA.HI.X.SX32 R28, R9, R7, 0x1, P2 ;  /* 0x00000007091c7211 */ /* 0x000fe400010f0eff */
[----:B------:R-:W-:-:S04]  /*2350*/  LEA R32, P2, R29, R24, 0x2 ;  /* 0x000000181d207211 */ /* 0x000fc800078410ff */
[----:B------:R-:W-:-:S05]  /*2360*/  LEA.HI.X R33, R29, R25, R28, 0x2, P2 ;  /* 0x000000191d217211 */ /* 0x000fca00010f141c */
        /* <DEDUP_REMOVED lines=15> */
[----:B------:R-:W-:-:S05]  /*2460*/  @!P1 IMAD.IADD R35, R35, 0x1, -R10 ;  /* 0x0000000123239824 */ /* 0x000fca00078e0a0a */
[----:B------:R-:W-:-:S05]  /*2470*/  MOV R27, R35 ;  /* 0x00000023001b7202 */ /* 0x000fca0000000f00 */
[----:B------:R-:W-:-:S05]  /*2480*/  @!P2 IMAD.MOV R27, RZ, RZ, -R27 ;  /* 0x000000ffff1ba224 */ /* 0x000fca00078e0a1b */
[----:B0-----:R-:W-:-:S07]  /*2490*/  SEL R27, R8, R27, !P0 ;  /* 0x0000001b081b7207 */ /* 0x001fce0004000000 */
.L_x_24:
[----:B------:R-:W-:Y:S05]  /*24a0*/  BSYNC.RECONVERGENT B1 ;  /* 0x0000000000017941 */ /* 0x000fea0003800200 */
.L_x_23:
        /* <DEDUP_REMOVED lines=11> */
[----:B------:R-:W-:-:S05]  /*2560*/  @!P1 IMAD.IADD R29, R29, 0x1, -R10 ;  /* 0x000000011d1d9824 */ /* 0x000fca00078e0a0a */
[----:B------:R-:W-:-:S04]  /*2570*/  @!P2 IADD3 R29, PT, PT, -R29, RZ, RZ ;  /* 0x000000ff1d1da210 */ /* 0x000fc80007ffe1ff */
        /* <DEDUP_REMOVED lines=23> */
[----:B------:R-:W-:-:S04]  /*26f0*/  @!P1 IMAD.IADD R35, R35, 0x1, -R10 ;  /* 0x0000000123239824 */ /* 0x000fc800078e0a0a */
[----:B------:R-:W-:-:S05]  /*2700*/  IMAD.MOV.U32 R27, RZ, RZ, R35 ;  /* 0x000000ffff1b7224 */ /* 0x000fca00078e0023 */
[----:B------:R-:W-:-:S04]  /*2710*/  @!P2 IADD3 R27, PT, PT, -R27, RZ, RZ ;  /* 0x000000ff1b1ba210 */ /* 0x000fc80007ffe1ff */
[----:B0-----:R-:W-:-:S07]  /*2720*/  SEL R27, R8, R27, !P0 ;  /* 0x0000001b081b7207 */ /* 0x001fce0004000000 */
.L_x_26:
[----:B------:R-:W-:Y:S05]  /*2730*/  BSYNC.RECONVERGENT B1 ;  /* 0x0000000000017941 */ /* 0x000fea0003800200 */
.L_x_25:
        /* <DEDUP_REMOVED lines=22> */
[C---:B------:R-:W-:Y:S01]  /*28a0*/  IMAD.WIDE R28, R27.reuse, 0x4, R12 ;  /* 0x000000041b1c7825 */ /* 0x040fe200078e020c */
[----:B------:R-:W-:-:S04]  /*28b0*/  IADD3 R27, PT, PT, R27, 0x1, RZ ;  /* 0x000000011b1b7810 */ /* 0x000fc80007ffe0ff */
[----:B------:R-:W-:Y:S01]  /*28c0*/  IABS R35, R27 ;  /* 0x0000001b00237213 */ /* 0x000fe20000000000 */
[----:B------:R0:W-:Y:S01]  /*28d0*/  STG.E desc[UR6][R28.64], R31 ;  /* 0x0000001f1c007986 */ /* 0x0001e2000c101906 */
        /* <DEDUP_REMOVED lines=11> */
[----:B------:R-:W-:-:S04]  /*2990*/  IMAD.MOV.U32 R27, RZ, RZ, R35 ;  /* 0x000000ffff1b7224 */ /* 0x000fc800078e0023 */
[----:B------:R-:W-:-:S05]  /*29a0*/  @!P2 IMAD.MOV R27, RZ, RZ, -R27 ;  /* 0x000000ffff1ba224 */ /* 0x000fca00078e0a1b */
[----:B0-----:R-:W-:-:S07]  /*29b0*/  SEL R27, R8, R27, !P0 ;  /* 0x0000001b081b7207 */ /* 0x001fce0004000000 */
.L_x_28:
[----:B------:R-:W-:Y:S05]  /*29c0*/  BSYNC.RECONVERGENT B1 ;  /* 0x0000000000017941 */ /* 0x000fea0003800200 */
.L_x_27:
[----:B------:R-:W2:Y:S01]  /*29d0*/  LDG.E R31, desc[UR6][R32.64] ;  /* 0x00000006201f7981 */ /* 0x000ea2000c1e1900 */
[----:B------:R-:W-:Y:S01]  /*29e0*/  IADD3 R9, PT, PT, R9, 0x1, RZ ;  /* 0x0000000109097810 */ /* 0x000fe20007ffe0ff */
[----:B------:R-:W-:Y:S03]  /*29f0*/  BSSY.RECONVERGENT B1, `(.L_x_29) ;  /* 0x0000026000017945 */ /* 0x000fe60003800200 */
        /* <DEDUP_REMOVED lines=24> */
[----:B------:R-:W-:-:S05]  /*2b80*/  IMAD.HI.U32 R36, R11, R35, RZ ;  /* 0x000000230b247227 */ /* 0x000fca00078e00ff */
[----:B------:R-:W-:-:S05]  /*2b90*/  IADD3 R36, PT, PT, -R36, RZ, RZ ;  /* 0x000000ff24247210 */ /* 0x000fca0007ffe1ff */
        /* <DEDUP_REMOVED lines=11> */
.L_x_30:
[----:B------:R-:W-:Y:S05]  /*2c50*/  BSYNC.RECONVERGENT B1 ;  /* 0x0000000000017941 */ /* 0x000fea0003800200 */
.L_x_29:
[----:B------:R-:W2:Y:S01]  /*2c60*/  LDG.E R32, desc[UR6][R32.64] ;  /* 0x0000000620207981 */ /* 0x000ea2000c1e1900 */
[----:B------:R-:W-:Y:S01]  /*2c70*/  VIADD R9, R9, 0x1 ;  /* 0x0000000109097836 */ /* 0x000fe20000000000 */
[----:B------:R-:W-:Y:S04]  /*2c80*/  BSSY.RECONVERGENT B1, `(.L_x_31) ;  /* 0x0000026000017945 */ /* 0x000fe80003800200 */
[----:B------:R-:W-:Y:S02]  /*2c90*/  IABS R29, R9 ;  /* 0x00000009001d7213 */ /* 0x000fe40000000000 */
[----:B------:R-:W-:-:S03]  /*2ca0*/  ISETP.GE.AND P2, PT, R9, RZ, PT ;  /* 0x000000ff0900720c */ /* 0x000fc60003f46270 */
[----:B------:R-:W-:-:S05]  /*2cb0*/  IMAD.HI.U32 R28, R11, R29, RZ ;  /* 0x0000001d0b1c7227 */ /* 0x000fca00078e00ff */
[----:B------:R-:W-:-:S05]  /*2cc0*/  IADD3 R28, PT, PT, -R28, RZ, RZ ;  /* 0x000000ff1c1c7210 */ /* 0x000fca0007ffe1ff */
        /* <DEDUP_REMOVED lines=8> */
[----:B------:R-:W-:Y:S01]  /*2d50*/  LEA R24, P3, R29, R24, 0x2 ;  /* 0x000000181d187211 */ /* 0x000fe200078610ff */
[----:B--2---:R-:W-:-:S05]  /*2d60*/  IMAD.IADD R31, R17, 0x1, R32 ;  /* 0x00000001111f7824 */ /* 0x004fca00078e0220 */
[----:B------:R-:W0:Y:S02]  /*2d70*/  LDS.U8 R28, [R31] ;  /* 0x000000001f1c7984 */ /* 0x000e240000000000 */
[----:B0-----:R-:W-:Y:S02]  /*2d80*/  ISETP.NE.AND P1, PT, R28, RZ, PT ;  /* 0x000000ff1c00720c */ /* 0x001fe40003f25270 */
[----:B------:R-:W-:-:S04]  /*2d90*/  LEA.HI.X.SX32 R28, R9, R7, 0x1, P2 ;  /* 0x00000007091c7211 */ /* 0x000fc800010f0eff */
[----:B------:R-:W-:-:S07]  /*2da0*/  LEA.HI.X R25, R29, R25, R28, 0x2, P3 ;  /* 0x000000191d197211 */ /* 0x000fce00018f141c */
[----:B------:R-:W-:Y:S05]  /*2db0*/  @P1 BRA `(.L_x_32) ;  /* 0x0000000000481947 */ /* 0x000fea0003800000 */
[----:B------:R-:W-:-:S05]  /*2dc0*/  VIADD R33, R27, 0x1 ;  /* 0x000000011b217836 */ /* 0x000fca0000000000 */
[----:B------:R-:W-:Y:S02]  /*2dd0*/  IABS R28, R33 ;  /* 0x00000021001c7213 */ /* 0x000fe40000000000 */
[----:B------:R-:W-:-:S03]  /*2de0*/  ISETP.GE.AND P2, PT, R33, RZ, PT ;  /* 0x000000ff2100720c */ /* 0x000fc60003f46270 */
[----:B------:R-:W-:-:S04]  /*2df0*/  IMAD.HI.U32 R29, R11, R28, RZ ;  /* 0x0000001c0b1d7227 */ /* 0x000fc800078e00ff */
[----:B------:R-:W-:-:S04]  /*2e00*/  IMAD.MOV R29, RZ, RZ, -R29 ;  /* 0x000000ffff1d7224 */ /* 0x000fc800078e0a1d */
[----:B------:R-:W-:Y:S02]  /*2e10*/  IMAD R35, R10, R29, R28 ;  /* 0x0000001d0a237224 */ /* 0x000fe400078e021c */
[----:B------:R-:W-:-:S03]  /*2e20*/  IMAD.WIDE R28, R27, 0x4, R12 ;  /* 0x000000041b1c7825 */ /* 0x000fc600078e020c */
[----:B------:R-:W-:Y:S01]  /*2e30*/  ISETP.GT.U32.AND P1, PT, R26, R35, PT ;  /* 0x000000231a00720c */ /* 0x000fe20003f24070 */
[----:B------:R-:W-:Y:S01]  /*2e40*/  IMAD.MOV.U32 R27, RZ, RZ, 0x1 ;  /* 0x00000001ff1b7424 */ /* 0x000fe200078e00ff */
[----:B------:R0:W-:Y:S11]  /*2e50*/  STG.E desc[UR6][R28.64], R32 ;  /* 0x000000201c007986 */ /* 0x0001f6000c101906 */
[----:B------:R-:W-:-:S02]  /*2e60*/  @!P1 IADD3 R35, PT, PT, R35, -R10, RZ ;  /* 0x8000000a23239210 */ /* 0x000fc40007ffe0ff */
[----:B0-----:R-:W-:Y:S02]  /*2e70*/  PRMT R29, R27, 0x7610, R29 ;  /* 0x000076101b1d7816 */ /* 0x001fe4000000001d */
[----:B------:R-:W-:-:S03]  /*2e80*/  ISETP.GT.U32.AND P1, PT, R26, R35, PT ;  /* 0x000000231a00720c */ /* 0x000fc60003f24070 */
[----:B------:R0:W-:Y:S10]  /*2e90*/  STS.U8 [R31], R29 ;  /* 0x0000001d1f007388 */ /* 0x0001f40000000000 */
[----:B------:R-:W-:-:S04]  /*2ea0*/  @!P1 IMAD.IADD R35, R35, 0x1, -R10 ;  /* 0x0000000123239824 */ /* 0x000fc800078e0a0a */
[----:B------:R-:W-:-:S04]  /*2eb0*/  IMAD.MOV.U32 R27, RZ, RZ, R35 ;  /* 0x000000ffff1b7224 */ /* 0x000fc800078e0023 */
[----:B------:R-:W-:-:S05]  /*2ec0*/  @!P2 IMAD.MOV R27, RZ, RZ, -R27 ;  /* 0x000000ffff1ba224 */ /* 0x000fca00078e0a1b */
[----:B0-----:R-:W-:-:S07]  /*2ed0*/  SEL R27, R8, R27, !P0 ;  /* 0x0000001b081b7207 */ /* 0x001fce0004000000 */
.L_x_32:
[----:B------:R-:W-:Y:S05]  /*2ee0*/  BSYNC.RECONVERGENT B1 ;  /* 0x0000000000017941 */ /* 0x000fea0003800200 */
.L_x_31:
[----:B------:R-:W2:Y:S01]  /*2ef0*/  LDG.E R29, desc[UR6][R24.64] ;  /* 0x00000006181d7981 */ /* 0x000ea2000c1e1900 */
[----:B------:R-:W-:Y:S01]  /*2f00*/  LOP3.LUT R31, R0, 0x7ffffff8, RZ, 0xc0, !PT ;  /* 0x7ffffff8001f7812 */ /* 0x000fe200078ec0ff */
[----:B------:R-:W-:Y:S03]  /*2f10*/  BSSY.RECONVERGENT B1, `(.L_x_33) ;  /* 0x0000019000017945 */ /* 0x000fe60003800200 */
[----:B------:R-:W-:-:S04]  /*2f20*/  IADD3 R31, PT, PT, -R31, 0x8, RZ ;  /* 0x000000081f1f7810 */ /* 0x000fc80007ffe1ff */
[----:B------:R-:W-:Y:S01]  /*2f30*/  ISETP.NE.AND P1, PT, R31, RZ, PT ;  /* 0x000000ff1f00720c */ /* 0x000fe20003f25270 */
[----:B--2---:R-:W-:-:S05]  /*2f40*/  IMAD.IADD R28, R17, 0x1, R29 ;  /* 0x00000001111c7824 */ /* 0x004fca00078e021d */
[----:B------:R-:W0:Y:S02]  /*2f50*/  LDS.U8 R32, [R28] ;  /* 0x000000001c207984 */ /* 0x000e240000000000 */
[----:B0-----:R-:W-:-:S13]  /*2f60*/  ISETP.NE.AND P2, PT, R32, RZ, PT ;  /* 0x000000ff2000720c */ /* 0x001fda0003f45270 */
[----:B------:R-:W-:Y:S05]  /*2f70*/  @P2 BRA `(.L_x_34) ;  /* 0x0000000000482947 */ /* 0x000fea0003800000 */
[----:B------:R-:W-:-:S05]  /*2f80*/  VIADD R32, R27, 0x1 ;  /* 0x000000011b207836 */ /* 0x000fca0000000000 */
[----:B------:R-:W-:Y:S02]  /*2f90*/  IABS R24, R32 ;  /* 0x0000002000187213 */ /* 0x000fe40000000000 */
[----:B------:R-:W-:-:S03]  /*2fa0*/  ISETP.GE.AND P3, PT, R32, RZ, PT ;  /* 0x000000ff2000720c */ /* 0x000fc60003f66270 */
[----:B------:R-:W-:-:S05]  /*2fb0*/  IMAD.HI.U32 R25, R11, R24, RZ ;  /* 0x000000180b197227 */ /* 0x000fca00078e00ff */
[----:B------:R-:W-:-:S05]  /*2fc0*/  IADD3 R25, PT, PT, -R25, RZ, RZ ;  /* 0x000000ff19197210 */ /* 0x000fca0007ffe1ff */
[----:B------:R-:W-:Y:S02]  /*2fd0*/  IMAD R33, R10, R25, R24 ;  /* 0x000000190a217224 */ /* 0x000fe400078e0218 */
[----:B------:R-:W-:-:S03]  /*2fe0*/  IMAD.WIDE R24, R27, 0x4, R12 ;  /* 0x000000041b187825 */ /* 0x000fc600078e020c */
[----:B------:R-:W-:Y:S01]  /*2ff0*/  ISETP.GT.U32.AND P2, PT, R26, R33, PT ;  /* 0x000000211a00720c */ /* 0x000fe20003f44070 */
[----:B------:R-:W-:Y:S01]  /*3000*/  IMAD.MOV.U32 R27, RZ, RZ, 0x1 ;  /* 0x00000001ff1b7424 */ /* 0x000fe200078e00ff */
[----:B------:R0:W-:Y:S11]  /*3010*/  STG.E desc[UR6][R24.64], R29 ;  /* 0x0000001d18007986 */ /* 0x0001f6000c101906 */
[----:B------:R-:W-:Y:S01]  /*3020*/  @!P2 IMAD.IADD R33, R33, 0x1, -R10 ;  /* 0x000000012121a824 */ /* 0x000fe200078e0a0a */
[----:B0-----:R-:W-:-:S04]  /*3030*/  PRMT R25, R27, 0x7610, R25 ;  /* 0x000076101b197816 */ /* 0x001fc80000000019 */
[----:B------:R-:W-:Y:S01]  /*3040*/  ISETP.GT.U32.AND P2, PT, R26, R33, PT ;  /* 0x000000211a00720c */ /* 0x000fe20003f44070 */
[----:B------:R0:W-:-:S12]  /*3050*/  STS.U8 [R28], R25 ;  /* 0x000000191c007388 */ /* 0x0001d80000000000 */
[----:B------:R-:W-:-:S04]  /*3060*/  @!P2 IMAD.IADD R33, R33, 0x1, -R10 ;  /* 0x000000012121a824 */ /* 0x000fc800078e0a0a */
[----:B------:R-:W-:-:S04]  /*3070*/  IMAD.MOV.U32 R27, RZ, RZ, R33 ;  /* 0x000000ffff1b7224 */ /* 0x000fc800078e0021 */
[----:B------:R-:W-:-:S05]  /*3080*/  @!P3 IMAD.MOV R27, RZ, RZ, -R27 ;  /* 0x000000ffff1bb224 */ /* 0x000fca00078e0a1b */
[----:B0-----:R-:W-:-:S07]  /*3090*/  SEL R27, R8, R27, !P0 ;  /* 0x0000001b081b7207 */ /* 0x001fce0004000000 */
.L_x_34:
[----:B------:R-:W-:Y:S05]  /*30a0*/  BSYNC.RECONVERGENT B1 ;  /* 0x0000000000017941 */ /* 0x000fea0003800200 */
.L_x_33:
[----:B------:R-:W-:Y:S05]  /*30b0*/  @!P1 BRA `(.L_x_18) ;  /* 0x0000001400849947 */ /* 0x000fea0003800000 */
.L_x_51:
[----:B------:R-:W0:Y:S01]  /*30c0*/  LDCU UR4, c[0x0][0x39c] ;  /* 0x00007380ff0477ac */ /* 0x000e220008000800 */
[----:B------:R-:W-:Y:S01]  /*30d0*/  VIADD R9, R9, 0x1 ;  /* 0x0000000109097836 */ /* 0x000fe20000000000 */
[----:B------:R-:W1:Y:S04]  /*30e0*/  LDC.64 R24, c[0x0][0x380] ;  /* 0x0000e000ff187b82 */ /* 0x000e680000000a00 */
[----:B------:R-:W-:Y:S02]  /*30f0*/  IABS R8, R9 ;  /* 0x0000000900087213 */ /* 0x000fe40000000000 */
[----:B------:R-:W-:-:S03]  /*3100*/  ISETP.GE.AND P1, PT, R9, RZ, PT ;  /* 0x000000ff0900720c */ /* 0x000fc60003f26270 */
[----:B------:R-:W-:-:S04]  /*3110*/  IMAD.HI.U32 R11, R11, R8, RZ ;  /* 0x000000080b0b7227 */ /* 0x000fc800078e00ff */
[----:B------:R-:W-:Y:S01]  /*3120*/  IMAD.MOV R11, RZ, RZ, -R11 ;  /* 0x000000ffff0b7224 */ /* 0x000fe200078e0a0b */
[----:B0-----:R-:W-:-:S04]  /*3130*/  MOV R0, UR4 ;  /* 0x0000000400007c02 */ /* 0x001fc80008000f00 */
[----:B------:R-:W-:-:S05]  /*3140*/  IABS R10, R0 ;  /* 0x00000000000a7213 */ /* 0x000fca0000000000 */
[----:B------:R-:W-:Y:S01]  /*3150*/  IMAD R11, R10, R11, R8 ;  /* 0x0000000b0a0b7224 */ /* 0x000fe200078e0208 */
[----:B------:R-:W-:-:S04]  /*3160*/  LOP3.LUT R8, RZ, R0, RZ, 0x33, !PT ;  /* 0x00000000ff087212 */ /* 0x000fc800078e33ff */
[----:B------:R-:W-:-:S13]  /*3170*/  ISETP.GT.U32.AND P0, PT, R26, R11, PT ;  /* 0x0000000b1a00720c */ /* 0x000fda0003f04070 */
[----:B------:R-:W-:-:S05]  /*3180*/  @!P0 IMAD.IADD R11, R11, 0x1, -R10 ;  /* 0x000000010b0b8824 */ /* 0x000fca00078e0a0a */
[----:B------:R-:W-:-:S13]  /*3190*/  ISETP.GT.U32.AND P0, PT, R26, R11, PT ;  /* 0x0000000b1a00720c */ /* 0x000fda0003f04070 */
[----:B------:R-:W-:Y:S01]  /*31a0*/  @!P0 IMAD.IADD R11, R11, 0x1, -R10 ;  /* 0x000000010b0b8824 */ /* 0x000fe200078e0a0a */
[----:B------:R-:W-:-:S03]  /*31b0*/  ISETP.NE.AND P0, PT, R0, RZ, PT ;  /* 0x000000ff0000720c */ /* 0x000fc60003f05270 */
[----:B------:R-:W-:-:S05]  /*31c0*/  @!P1 IMAD.MOV R11, RZ, RZ, -R11 ;  /* 0x000000ffff0b9224 */ /* 0x000fca00078e0a0b */
[----:B------:R-:W-:-:S04]  /*31d0*/  SEL R9, R8, R11, !P0 ;  /* 0x0000000b08097207 */ /* 0x000fc80004000000 */
[----:B------:R-:W-:-:S04]  /*31e0*/  IADD3 R11, P1, PT, R6, R9, RZ ;  /* 0x00000009060b7210 */ /* 0x000fc80007f3e0ff */
[----:B------:R-:W-:Y:S02]  /*31f0*/  LEA.HI.X.SX32 R26, R9, R7, 0x1, P1 ;  /* 0x00000007091a7211 */ /* 0x000fe400008f0eff */
[----:B-1----:R-:W-:-:S04]  /*3200*/  LEA R32, P1, R11, R24, 0x2 ;  /* 0x000000180b207211 */ /* 0x002fc800078210ff */
[----:B------:R-:W-:-:S05]  /*3210*/  LEA.HI.X R33, R11, R25, R26, 0x2, P1 ;  /* 0x000000190b217211 */ /* 0x000fca00008f141a */
[----:B------:R-:W2:Y:S01]  /*3220*/  LDG.E R35, desc[UR6][R32.64] ;  /* 0x0000000620237981 */ /* 0x000ea2000c1e1900 */
[----:B------:R-:W0:Y:S01]  /*3230*/  I2F.RP R26, R10 ;  /* 0x0000000a001a7306 */ /* 0x000e220000209400 */
[----:B------:R-:W-:Y:S01]  /*3240*/  IADD3 R9, PT, PT, R9, 0x1, RZ ;  /* 0x0000000109097810 */ /* 0x000fe20007ffe0ff */
[----:B------:R-:W-:Y:S03]  /*3250*/  BSSY.RECONVERGENT B1, `(.L_x_35) ;  /* 0x0000032000017945 */ /* 0x000fe60003800200 */
[----:B------:R-:W-:-:S03]  /*3260*/  ISETP.GE.AND P2, PT, R9, RZ, PT ;  /* 0x000000ff0900720c */ /* 0x000fc60003f46270 */
[----:B0-----:R-:W0:Y:S02]  /*3270*/  MUFU.RCP R26, R26 ;  /* 0x0000001a001a7308 */ /* 0x001e240000001000 */
[----:B0-----:R-:W-:-:S06]  /*3280*/  VIADD R28, R26, 0xffffffe ;  /* 0x0ffffffe1a1c7836 */ /* 0x001fcc0000000000 */
[----:B------:R0:W1:Y:S02]  /*3290*/  F2I.FTZ.U32.TRUNC.NTZ R29, R28 ;  /* 0x0000001c001d7305 */ /* 0x000064000021f000 */
[----:B0-----:R-:W-:Y:S02]  /*32a0*/  IMAD.MOV.U32 R28, RZ, RZ, RZ ;  /* 0x000000ffff1c7224 */ /* 0x001fe400078e00ff */
[----:B-1----:R-:W-:-:S04]  /*32b0*/  IMAD.MOV R11, RZ, RZ, -R29 ;  /* 0x000000ffff0b7224 */ /* 0x002fc800078e0a1d */
[----:B------:R-:W-:-:S04]  /*32c0*/  IMAD R11, R11, R10, RZ ;  /* 0x0000000a0b0b7224 */ /* 0x000fc800078e02ff */
[----:B------:R-:W-:Y:S01]  /*32d0*/  IMAD.HI.U32 R11, R29, R11, R28 ;  /* 0x0000000b1d0b7227 */ /* 0x000fe200078e001c */
[----:B------:R-:W-:-:S05]  /*32e0*/  IABS R29, R9 ;  /* 0x00000009001d7213 */ /* 0x000fca0000000000 */
[----:B------:R-:W-:-:S04]  /*32f0*/  IMAD.HI.U32 R26, R11, R29, RZ ;  /* 0x0000001d0b1a7227 */ /* 0x000fc800078e00ff */
[----:B------:R-:W-:-:S04]  /*3300*/  IMAD.MOV R26, RZ, RZ, -R26 ;  /* 0x000000ffff1a7224 */ /* 0x000fc800078e0a1a */
[----:B------:R-:W-:Y:S02]  /*3310*/  IMAD R29, R10, R26, R29 ;  /* 0x0000001a0a1d7224 */ /* 0x000fe400078e021d */
[----:B------:R-:W-:-:S05]  /*3320*/  IMAD.MOV.U32 R26, RZ, RZ, R10 ;  /* 0x000000ffff1a7224 */ /* 0x000fca00078e000a */
        /* <DEDUP_REMOVED lines=9> */
[----:B0-----:R-:W-:-:S13]  /*33c0*/  ISETP.NE.AND P2, PT, R32, RZ, PT ;  /* 0x000000ff2000720c */ /* 0x001fda0003f45270 */
[----:B------:R-:W-:Y:S05]  /*33d0*/  @P2 BRA `(.L_x_36) ;  /* 0x0000000000642947 */ /* 0x000fea0003800000 */
[----:B------:R-:W0:Y:S01]  /*33e0*/  I2F.RP R36, R10 ;  /* 0x0000000a00247306 */ /* 0x000e220000209400 */
[----:B------:R-:W-:-:S04]  /*33f0*/  IMAD.WIDE R32, R27, 0x4, R12 ;  /* 0x000000041b207825 */ /* 0x000fc800078e020c */
[----:B------:R-:W-:Y:S01]  /*3400*/  IMAD.MOV.U32 R37, RZ, RZ, 0x1 ;  /* 0x00000001ff257424 */ /* 0x000fe200078e00ff */
[----:B------:R1:W-:Y:S01]  /*3410*/  STG.E desc[UR6][R32.64], R35 ;  /* 0x0000002320007986 */ /* 0x0003e2000c101906 */
[----:B------:R-:W-:-:S05]  /*3420*/  VIADD R27, R27, 0x1 ;  /* 0x000000011b1b7836 */ /* 0x000fca0000000000 */
[----:B------:R-:W-:Y:S02]  /*3430*/  ISETP.GE.AND P3, PT, R27, RZ, PT ;  /* 0x000000ff1b00720c */ /* 0x000fe40003f66270 */
[----:B------:R-:W-:Y:S01]  /*3440*/  IABS R27, R27 ;  /* 0x0000001b001b7213 */ /* 0x000fe20000000000 */
[----:B0-----:R-:W0:Y:S01]  /*3450*/  MUFU.RCP R36, R36 ;  /* 0x0000002400247308 */ /* 0x001e220000001000 */
[----:B-1----:R-:W-:-:S05]  /*3460*/  PRMT R33, R37, 0x7610, R33 ;  /* 0x0000761025217816 */ /* 0x002fca0000000021 */
[----:B------:R1:W-:Y:S01]  /*3470*/  STS.U8 [R28], R33 ;  /* 0x000000211c007388 */ /* 0x0003e20000000000 */
[----:B0-----:R-:W-:Y:S02]  /*3480*/  VIADD R29, R36, 0xffffffe ;  /* 0x0ffffffe241d7836 */ /* 0x001fe40000000000 */
[----:B-1----:R-:W-:-:S04]  /*3490*/  IMAD.MOV.U32 R28, RZ, RZ, RZ ;  /* 0x000000ffff1c7224 */ /* 0x002fc800078e00ff */
[----:B------:R-:W0:Y:S02]  /*34a0*/  F2I.FTZ.U32.TRUNC.NTZ R29, R29 ;  /* 0x0000001d001d7305 */ /* 0x000e24000021f000 */
[----:B0-----:R-:W-:-:S04]  /*34b0*/  IMAD.MOV R37, RZ, RZ, -R29 ;  /* 0x000000ffff257224 */ /* 0x001fc800078e0a1d */
[----:B------:R-:W-:-:S04]  /*34c0*/  IMAD R37, R37, R10, RZ ;  /* 0x0000000a25257224 */ /* 0x000fc800078e02ff */
[----:B------:R-:W-:-:S06]  /*34d0*/  IMAD.HI.U32 R37, R29, R37, R28 ;  /* 0x000000251d257227 */ /* 0x000fcc00078e001c */
        /* <DEDUP_REMOVED lines=8> */
[----:B------:R-:W-:-:S07]  /*3560*/  SEL R27, R8, R27, !P0 ;  /* 0x0000001b081b7207 */ /* 0x000fce0004000000 */
.L_x_36:
[----:B------:R-:W-:Y:S05]  /*3570*/  BSYNC.RECONVERGENT B1 ;  /* 0x0000000000017941 */ /* 0x000fea0003800200 */
.L_x_35:
[----:B------:R-:W-:Y:S02]  /*3580*/  LEA.HI.X.SX32 R29, R9, R7, 0x1, P1 ;  /* 0x00000007091d7211 */ /* 0x000fe400008f0eff */
[----:B------:R-:W-:-:S04]  /*3590*/  LEA R28, P1, R34, R24, 0x2 ;  /* 0x00000018221c7211 */ /* 0x000fc800078210ff */
[----:B------:R-:W-:-:S05]  /*35a0*/  LEA.HI.X R29, R34, R25, R29, 0x2, P1 ;  /* 0x00000019221d7211 */ /* 0x000fca00008f141d */
        /* <DEDUP_REMOVED lines=13> */
[----:B------:R-:W-:Y:S01]  /*3680*/  SEL R9, R8, R35, !P0 ;  /* 0x0000002308097207 */ /* 0x000fe20004000000 */
[----:B--2---:R-:W-:-:S05]  /*3690*/  IMAD.IADD R33, R17, 0x1, R32 ;  /* 0x0000000111217824 */ /* 0x004fca00078e0220 */
[----:B------:R-:W0:Y:S02]  /*36a0*/  LDS.U8 R34, [R33] ;  /* 0x0000000021227984 */ /* 0x000e240000000000 */
[----:B0-----:R-:W-:Y:S02]  /*36b0*/  ISETP.NE.AND P2, PT, R34, RZ, PT ;  /* 0x000000ff2200720c */ /* 0x001fe40003f45270 */
[----:B------:R-:W-:-:S11]  /*36c0*/  IADD3 R34, P1, PT, R6, R9, RZ ;  /* 0x0000000906227210 */ /* 0x000fd60007f3e0ff */
        /* <DEDUP_REMOVED lines=19> */
.L_x_38:
[----:B------:R-:W-:Y:S05]  /*3800*/  BSYNC.RECONVERGENT B1 ;  /* 0x0000000000017941 */ /* 0x000fea0003800200 */
.L_x_37:
        /* <DEDUP_REMOVED lines=40> */
.L_x_40:
[----:B------:R-:W-:Y:S05]  /*3a90*/  BSYNC.RECONVERGENT B1 ;  /* 0x0000000000017941 */ /* 0x000fea0003800200 */
.L_x_39:
        /* <DEDUP_REMOVED lines=16> */
[----:B------:R-:W-:Y:S01]  /*3ba0*/  SEL R9, R8, R35, !P0 ;  /* 0x0000002308097207 */ /* 0x000fe20004000000 */
[----:B--2---:R-:W-:-:S05]  /*3bb0*/  IMAD.IADD R33, R17, 0x1, R32 ;  /* 0x0000000111217824 */ /* 0x004fca00078e0220 */
[----:B------:R-:W0:Y:S02]  /*3bc0*/  LDS.U8 R34, [R33] ;  /* 0x0000000021227984 */ /* 0x000e240000000000 */
[----:B0-----:R-:W-:Y:S02]  /*3bd0*/  ISETP.NE.AND P2, PT, R34, RZ, PT ;  /* 0x000000ff2200720c */ /* 0x001fe40003f45270 */
[----:B------:R-:W-:-:S11]  /*3be0*/  IADD3 R34, P1, PT, R6, R9, RZ ;  /* 0x0000000906227210 */ /* 0x000fd60007f3e0ff */
        /* <DEDUP_REMOVED lines=19> */
.L_x_42:
[----:B------:R-:W-:Y:S05]  /*3d20*/  BSYNC.RECONVERGENT B1 ;  /* 0x0000000000017941 */ /* 0x000fea0003800200 */
.L_x_41:
[----:B------:R-:W-:Y:S02]  /*3d30*/  LEA.HI.X.SX32 R29, R9, R7, 0x1, P1 ;  /* 0x00000007091d7211 */ /* 0x000fe400008f0eff */
[----:B------:R-:W-:-:S04]  /*3d40*/  LEA R28, P1, R34, R24, 0x2 ;  /* 0x00000018221c7211 */ /* 0x000fc800078210ff */
[----:B------:R-:W-:-:S05]  /*3d50*/  LEA.HI.X R29, R34, R25, R29, 0x2, P1 ;  /* 0x00000019221d7211 */ /* 0x000fca00008f141d */
        /* <DEDUP_REMOVED lines=37> */
.L_x_44:
[----:B------:R-:W-:Y:S05]  /*3fb0*/  BSYNC.RECONVERGENT B1 ;  /* 0x0000000000017941 */ /* 0x000fea0003800200 */
.L_x_43:
        /* <DEDUP_REMOVED lines=37> */
[----:B------:R-:W-:-:S04]  /*4210*/  IMAD.MOV.U32 R27, RZ, RZ, R35 ;  /* 0x000000ffff1b7224 */ /* 0x000fc800078e0023 */
[----:B------:R-:W-:-:S05]  /*4220*/  @!P3 IMAD.MOV R27, RZ, RZ, -R27 ;  /* 0x000000ffff1bb224 */ /* 0x000fca00078e0a1b */
[----:B0-----:R-:W-:-:S07]  /*4230*/  SEL R27, R8, R27, !P0 ;  /* 0x0000001b081b7207 */ /* 0x001fce0004000000 */
.L_x_46:
[----:B------:R-:W-:Y:S05]  /*4240*/  BSYNC.RECONVERGENT B1 ;  /* 0x0000000000017941 */ /* 0x000fea0003800200 */
.L_x_45:
[----:B------:R-:W-:Y:S02]  /*4250*/  LEA.HI.X.SX32 R29, R9, R7, 0x1, P1 ;  /* 0x00000007091d7211 */ /* 0x000fe400008f0eff */
[----:B------:R-:W-:-:S04]  /*4260*/  LEA R28, P1, R34, R24, 0x2 ;  /* 0x00000018221c7211 */ /* 0x000fc800078210ff */
[----:B------:R-:W-:-:S05]  /*4270*/  LEA.HI.X R29, R34, R25, R29, 0x2, P1 ;  /* 0x00000019221d7211 */ /* 0x000fca00008f141d */
        /* <DEDUP_REMOVED lines=14> */
[----:B0-----:R-:W-:-:S04]  /*4360*/  IADD3 R28, P2, PT, R6, R9, RZ ;  /* 0x00000009061c7210 */ /* 0x001fc80007f5e0ff */
[----:B------:R-:W-:Y:S02]  /*4370*/  LEA R24, P3, R28, R24, 0x2 ;  /* 0x000000181c187211 */ /* 0x000fe400078610ff */
[----:B------:R-:W-:-:S04]  /*4380*/  LEA.HI.X.SX32 R29, R9, R7, 0x1, P2 ;  /* 0x00000007091d7211 */ /* 0x000fc800010f0eff */
[----:B------:R-:W-:Y:S02]  /*4390*/  LEA.HI.X R25, R28, R25, R29, 0x2, P3 ;  /* 0x000000191c197211 */ /* 0x000fe400018f141d */
[----:B--2---:R-:W-:-:S05]  /*43a0*/  IADD3 R33, PT, PT, R17, R32, RZ ;  /* 0x0000002011217210 */ /* 0x004fca0007ffe0ff */
[----:B------:R-:W0:Y:S02]  /*43b0*/  LDS.U8 R34, [R33] ;  /* 0x0000000021227984 */ /* 0x000e240000000000 */
[----:B0-----:R-:W-:-:S13]  /*43c0*/  ISETP.NE.AND P1, PT, R34, RZ, PT ;  /* 0x000000ff2200720c */ /* 0x001fda0003f25270 */
        /* <DEDUP_REMOVED lines=9> */
[----:B------:R-:W-:-:S03]  /*4460*/  HFMA2 R34, -RZ, RZ, 0, 5.9604644775390625e-08 ;  /* 0x00000001ff227431 */ /* 0x000fc600000001ff */
        /* <DEDUP_REMOVED lines=9> */
.L_x_48:
[----:B------:R-:W-:Y:S05]  /*4500*/  BSYNC.RECONVERGENT B1 ;  /* 0x0000000000017941 */ /* 0x000fea0003800200 */
.L_x_47:
[----:B------:R-:W2:Y:S01]  /*4510*/  LDG.E R29, desc[UR6][R24.64] ;  /* 0x00000006181d7981 */ /* 0x000ea2000c1e1900 */
[----:B------:R-:W-:Y:S01]  /*4520*/  VIADD R31, R31, 0x8 ;  /* 0x000000081f1f7836 */ /* 0x000fe20000000000 */
[----:B------:R-:W-:Y:S04]  /*4530*/  BSSY.RECONVERGENT B1, `(.L_x_49) ;  /* 0x0000018000017945 */ /* 0x000fe80003800200 */
        /* <DEDUP_REMOVED lines=23> */
.L_x_50:
[----:B------:R-:W-:Y:S05]  /*46b0*/  BSYNC.RECONVERGENT B1 ;  /* 0x0000000000017941 */ /* 0x000fea0003800200 */
.L_x_49:
[----:B------:R-:W-:Y:S05]  /*46c0*/  @P1 BRA `(.L_x_51) ;  /* 0xffffffe8007c1947 */ /* 0x000fea000383ffff */
.L_x_18:
[----:B------:R-:W-:Y:S01]  /*46d0*/  ISETP.NE.AND P1, PT, R30, RZ, PT ;  /* 0x000000ff1e00720c */ /* 0x000fe20003f25270 */
[----:B------:R-:W-:Y:S01]  /*46e0*/  IMAD.MOV.U32 R25, RZ, RZ, R20 ;  /* 0x000000ffff197224 */ /* 0x000fe200078e0014 */
[----:B------:R-:W-:Y:S01]  /*46f0*/  MOV R24, R16 ;  /* 0x0000001000187202 */ /* 0x000fe20000000f00 */
[----:B------:R-:W-:-:S10]  /*4700*/  IMAD.MOV.U32 R17, RZ, RZ, R21 ;  /* 0x000000ffff117224 */ /* 0x000fd400078e0015 */
[----:B------:R-:W-:Y:S05]  /*4710*/  @!P1 BRA `(.L_x_2) ;  /* 0x0000001000b89947 */ /* 0x000fea0003800000 */
[----:B------:R-:W-:Y:S02]  /*4720*/  ISETP.GE.U32.AND P1, PT, R30, 0x4, PT ;  /* 0x000000041e00780c */ /* 0x000fe40003f26070 */
[----:B------:R-:W-:-:S11]  /*4730*/  LOP3.LUT R32, R0, 0x3, RZ, 0xc0, !PT ;  /* 0x0000000300207812 */ /* 0x000fd600078ec0ff */
[----:B------:R-:W-:Y:S05]  /*4740*/  @!P1 BRA `(.L_x_52) ;  /* 0x0000000800a09947 */ /* 0x000fea0003800000 */
[----:B------:R-:W-:-:S05]  /*4750*/  VIADD R9, R9, 0x1 ;  /* 0x0000000109097836 */ /* 0x000fca0000000000 */
[----:B------:R-:W-:Y:S02]  /*4760*/  IABS R17, R9 ;  /* 0x0000000900117213 */ /* 0x000fe40000000000 */
[----:B------:R-:W-:-:S03]  /*4770*/  ISETP.GE.AND P2, PT, R9, RZ, PT ;  /* 0x000000ff0900720c */ /* 0x000fc60003f46270 */
[----:B------:R-:W-:-:S04]  /*4780*/  IMAD.HI.U32 R24, R11, R17, RZ ;  /* 0x000000110b187227 */ /* 0x000fc800078e00ff */
[----:B------:R-:W-:-:S04]  /*4790*/  IMAD.MOV R24, RZ, RZ, -R24 ;  /* 0x000000ffff187224 */ /* 0x000fc800078e0a18 */
[----:B------:R-:W-:Y:S02]  /*47a0*/  IMAD R17, R10, R24, R17 ;  /* 0x000000180a117224 */ /* 0x000fe400078e0211 */
[----:B------:R-:W0:Y:S03]  /*47b0*/  LDC.64 R24, c[0x0][0x380] ;  /* 0x0000e000ff187b82 */ /* 0x000e260000000a00 */
[----:B------:R-:W-:-:S13]  /*47c0*/  ISETP.GT.U32.AND P1, PT, R26, R17, PT ;  /* 0x000000111a00720c */ /* 0x000fda0003f24070 */
[----:B------:R-:W-:-:S05]  /*47d0*/  @!P1 IMAD.IADD R17, R17, 0x1, -R10 ;  /* 0x0000000111119824 */ /* 0x000fca00078e0a0a */
[----:B------:R-:W-:-:S13]  /*47e0*/  ISETP.GT.U32.AND P1, PT, R26, R17, PT ;  /* 0x000000111a00720c */ /* 0x000fda0003f24070 */
[----:B------:R-:W-:-:S04]  /*47f0*/  @!P1 IMAD.IADD R17, R17, 0x1, -R10 ;  /* 0x0000000111119824 */ /* 0x000fc800078e0a0a */
[----:B------:R-:W-:-:S05]  /*4800*/  IMAD.MOV.U32 R9, RZ, RZ, R17 ;  /* 0x000000ffff097224 */ /* 0x000fca00078e0011 */
[----:B------:R-:W-:-:S04]  /*4810*/  @!P2 IADD3 R9, PT, PT, -R9, RZ, RZ ;  /* 0x000000ff0909a210 */ /* 0x000fc80007ffe1ff */
        /* <DEDUP_REMOVED lines=11> */
[----:B------:R-:W-:-:S04]  /*48d0*/  IMAD.HI.U32 R17, R11, R31, RZ ;  /* 0x0000001f0b117227 */ /* 0x000fc800078e00ff */
[----:B------:R-:W-:-:S04]  /*48e0*/  IMAD.MOV R17, RZ, RZ, -R17 ;  /* 0x000000ffff117224 */ /* 0x000fc800078e0a11 */
        /* <DEDUP_REMOVED lines=9> */
[----:B0-----:R-:W-:Y:S01]  /*4980*/  IADD3 R28, P2, PT, R6, R34, RZ ;  /* 0x00000022061c7210 */ /* 0x001fe20007f5e0ff */
        /* <DEDUP_REMOVED lines=25> */
.L_x_54:
[----:B------:R-:W-:Y:S05]  /*4b20*/  BSYNC.RECONVERGENT B1 ;  /* 0x0000000000017941 */ /* 0x000fea0003800200 */
.L_x_53:
        /* <DEDUP_REMOVED lines=40> */
.L_x_56:
[----:B------:R-:W-:Y:S05]  /*4db0*/  BSYNC.RECONVERGENT B1 ;  /* 0x0000000000017941 */ /* 0x000fea0003800200 */
.L_x_55:
        /* <DEDUP_REMOVED lines=40> */
.L_x_58:
[----:B------:R-:W-:Y:S05]  /*5040*/  BSYNC.RECONVERGENT B1 ;  /* 0x0000000000017941 */ /* 0x000fea0003800200 */
.L_x_57:
[----:B------:R-:W2:Y:S01]  /*5050*/  LDG.E R28, desc[UR6][R24.64] ;  /* 0x00000006181c7981 */ /* 0x000ea2000c1e1900 */
[----:B------:R-:W-:Y:S01]  /*5060*/  BSSY.RECONVERGENT B1, `(.L_x_52) ;  /* 0x0000016000017945 */ /* 0x000fe20003800200 */
[----:B--2---:R-:W-:-:S05]  /*5070*/  IMAD.IADD R17, R17, 0x1, R28 ;  /* 0x0000000111117824 */ /* 0x004fca00078e021c */
[----:B------:R-:W0:Y:S02]  /*5080*/  LDS.U8 R29, [R17] ;  /* 0x00000000111d7984 */ /* 0x000e240000000000 */
[----:B0-----:R-:W-:-:S13]  /*5090*/  ISETP.NE.AND P1, PT, R29, RZ, PT ;  /* 0x000000ff1d00720c */ /* 0x001fda0003f25270 */
[----:B------:R-:W-:Y:S05]  /*50a0*/  @P1 BRA `(.L_x_59) ;  /* 0x0000000000441947 */ /* 0x000fea0003800000 */
[----:B------:R-:W-:Y:S02]  /*50b0*/  VIADD R30, R27, 0x1 ;  /* 0x000000011b1e7836 */ /* 0x000fe40000000000 */
[----:B------:R-:W-:-:S03]  /*50c0*/  IMAD.MOV.U32 R29, RZ, RZ, 0x1 ;  /* 0x00000001ff1d7424 */ /* 0x000fc600078e00ff */
[----:B------:R-:W-:Y:S02]  /*50d0*/  IABS R24, R30 ;  /* 0x0000001e00187213 */ /* 0x000fe40000000000 */
[----:B------:R0:W-:Y:S01]  /*50e0*/  STS.U8 [R17], R29 ;  /* 0x0000001d11007388 */ /* 0x0001e20000000000 */
[----:B------:R-:W-:Y:S02]  /*50f0*/  ISETP.GE.AND P2, PT, R30, RZ, PT ;  /* 0x000000ff1e00720c */ /* 0x000fe40003f46270 */
[----:B------:R-:W-:-:S05]  /*5100*/  IMAD.HI.U32 R25, R11, R24, RZ ;  /* 0x000000180b197227 */ /* 0x000fca00078e00ff */
[----:B------:R-:W-:-:S05]  /*5110*/  IADD3 R25, PT, PT, -R25, RZ, RZ ;  /* 0x000000ff19197210 */ /* 0x000fca0007ffe1ff */
[----:B------:R-:W-:Y:S02]  /*5120*/  IMAD R31, R10, R25, R24 ;  /* 0x000000190a1f7224 */ /* 0x000fe400078e0218 */
[----:B------:R-:W-:-:S03]  /*5130*/  IMAD.WIDE R24, R27, 0x4, R12 ;  /* 0x000000041b187825 */ /* 0x000fc600078e020c */
[----:B------:R-:W-:Y:S02]  /*5140*/  ISETP.GT.U32.AND P1, PT, R26, R31, PT ;  /* 0x0000001f1a00720c */ /* 0x000fe40003f24070 */
[----:B------:R0:W-:Y:S11]  /*5150*/  STG.E desc[UR6][R24.64], R28 ;  /* 0x0000001c18007986 */ /* 0x0001f6000c101906 */
[----:B------:R-:W-:-:S05]  /*5160*/  @!P1 IMAD.IADD R31, R31, 0x1, -R10 ;  /* 0x000000011f1f9824 */ /* 0x000fca00078e0a0a */
[----:B------:R-:W-:-:S13]  /*5170*/  ISETP.GT.U32.AND P1, PT, R26, R31, PT ;  /* 0x0000001f1a00720c */ /* 0x000fda0003f24070 */
[----:B------:R-:W-:-:S04]  /*5180*/  @!P1 IMAD.IADD R31, R31, 0x1, -R10 ;  /* 0x000000011f1f9824 */ /* 0x000fc800078e0a0a */
[----:B------:R-:W-:-:S04]  /*5190*/  IMAD.MOV.U32 R27, RZ, RZ, R31 ;  /* 0x000000ffff1b7224 */ /* 0x000fc800078e001f */
[----:B------:R-:W-:-:S05]  /*51a0*/  @!P2 IMAD.MOV R27, RZ, RZ, -R27 ;  /* 0x000000ffff1ba224 */ /* 0x000fca00078e0a1b */
[----:B0-----:R-:W-:-:S07]  /*51b0*/  SEL R27, R8, R27, !P0 ;  /* 0x0000001b081b7207 */ /* 0x001fce0004000000 */
.L_x_59:
[----:B------:R-:W-:Y:S05]  /*51c0*/  BSYNC.RECONVERGENT B1 ;  /* 0x0000000000017941 */ /* 0x000fea0003800200 */
.L_x_52:
[----:B------:R-:W-:Y:S01]  /*51d0*/  ISETP.NE.AND P1, PT, R32, RZ, PT ;  /* 0x000000ff2000720c */ /* 0x000fe20003f25270 */
[----:B------:R-:W-:Y:S01]  /*51e0*/  IMAD.MOV.U32 R25, RZ, RZ, R20 ;  /* 0x000000ffff197224 */ /* 0x000fe200078e0014 */
[----:B------:R-:W-:Y:S01]  /*51f0*/  MOV R24, R16 ;  /* 0x0000001000187202 */ /* 0x000fe20000000f00 */
[----:B------:R-:W-:-:S10]  /*5200*/  IMAD.MOV.U32 R17, RZ, RZ, R21 ;  /* 0x000000ffff117224 */ /* 0x000fd400078e0015 */
[----:B------:R-:W-:Y:S05]  /*5210*/  @!P1 BRA `(.L_x_2) ;  /* 0x0000000400f89947 */ /* 0x000fea0003800000 */
[----:B------:R-:W-:Y:S01]  /*5220*/  ISETP.NE.AND P1, PT, R32, 0x1, PT ;  /* 0x000000012000780c */ /* 0x000fe20003f25270 */
[----:B------:R-:W-:-:S12]  /*5230*/  BSSY.RECONVERGENT B1, `(.L_x_60) ;  /* 0x0000056000017945 */ /* 0x000fd80003800200 */
        /* <DEDUP_REMOVED lines=44> */
[----:B------:R-:W-:-:S04]  /*5500*/  IADD3 R32, PT, PT, R27, 0x1, RZ ;  /* 0x000000011b207810 */ /* 0x000fc80007ffe0ff */
        /* <DEDUP_REMOVED lines=17> */
.L_x_63:
[----:B------:R-:W-:Y:S05]  /*5620*/  BSYNC.RECONVERGENT B2 ;  /* 0x0000000000027941 */ /* 0x000fea0003800200 */
.L_x_62:
[----:B------:R-:W2:Y:S02]  /*5630*/  LDG.E R28, desc[UR6][R24.64] ;  /* 0x00000006181c7981 */ /* 0x000ea4000c1e1900 */
[----:B--2---:R-:W-:-:S05]  /*5640*/  IADD3 R29, PT, PT, R17, R28, RZ ;  /* 0x0000001c111d7210 */ /* 0x004fca0007ffe0ff */
[----:B------:R-:W0:Y:S02]  /*5650*/  LDS.U8 R17, [R29] ;  /* 0x000000001d117984 */ /* 0x000e240000000000 */
[----:B0-----:R-:W-:-:S13]  /*5660*/  ISETP.NE.AND P1, PT, R17, RZ, PT ;  /* 0x000000ff1100720c */ /* 0x001fda0003f25270 */
[----:B------:R-:W-:Y:S05]  /*5670*/  @P1 BRA `(.L_x_61) ;  /* 0x0000000000441947 */ /* 0x000fea0003800000 */
[----:B------:R-:W-:-:S05]  /*5680*/  VIADD R30, R27, 0x1 ;  /* 0x000000011b1e7836 */ /* 0x000fca0000000000 */
[----:B------:R-:W-:Y:S02]  /*5690*/  IABS R17, R30 ;  /* 0x0000001e00117213 */ /* 0x000fe40000000000 */
[----:B------:R-:W-:-:S03]  /*56a0*/  ISETP.GE.AND P2, PT, R30, RZ, PT ;  /* 0x000000ff1e00720c */ /* 0x000fc60003f46270 */
[----:B------:R-:W-:-:S04]  /*56b0*/  IMAD.HI.U32 R24, R11, R17, RZ ;  /* 0x000000110b187227 */ /* 0x000fc800078e00ff */
[----:B------:R-:W-:-:S04]  /*56c0*/  IMAD.MOV R24, RZ, RZ, -R24 ;  /* 0x000000ffff187224 */ /* 0x000fc800078e0a18 */
[----:B------:R-:W-:Y:S02]  /*56d0*/  IMAD R31, R10, R24, R17 ;  /* 0x000000180a1f7224 */ /* 0x000fe400078e0211 */
[----:B------:R-:W-:Y:S02]  /*56e0*/  IMAD.MOV.U32 R17, RZ, RZ, 0x1 ;  /* 0x00000001ff117424 */ /* 0x000fe400078e00ff */
[----:B------:R-:W-:Y:S01]  /*56f0*/  IMAD.WIDE R24, R27, 0x4, R12 ;  /* 0x000000041b187825 */ /* 0x000fe200078e020c */
[----:B------:R-:W-:Y:S02]  /*5700*/  ISETP.GT.U32.AND P1, PT, R26, R31, PT ;  /* 0x0000001f1a00720c */ /* 0x000fe40003f24070 */
[----:B------:R0:W-:Y:S04]  /*5710*/  STS.U8 [R29], R17 ;  /* 0x000000111d007388 */ /* 0x0001e80000000000 */
[----:B------:R0:W-:Y:S07]  /*5720*/  STG.E desc[UR6][R24.64], R28 ;  /* 0x0000001c18007986 */ /* 0x0001ee000c101906 */
[----:B------:R-:W-:-:S05]  /*5730*/  @!P1 IMAD.IADD R31, R31, 0x1, -R10 ;  /* 0x000000011f1f9824 */ /* 0x000fca00078e0a0a */
[----:B------:R-:W-:-:S13]  /*5740*/  ISETP.GT.U32.AND P1, PT, R26, R31, PT ;  /* 0x0000001f1a00720c */ /* 0x000fda0003f24070 */
[----:B------:R-:W-:-:S04]  /*5750*/  @!P1 IMAD.IADD R31, R31, 0x1, -R10 ;  /* 0x000000011f1f9824 */ /* 0x000fc800078e0a0a */
[----:B------:R-:W-:-:S05]  /*5760*/  IMAD.MOV.U32 R27, RZ, RZ, R31 ;  /* 0x000000ffff1b7224 */ /* 0x000fca00078e001f */
[----:B------:R-:W-:-:S04]  /*5770*/  @!P2 IADD3 R27, PT, PT, -R27, RZ, RZ ;  /* 0x000000ff1b1ba210 */ /* 0x000fc80007ffe1ff */
[----:B0-----:R-:W-:-:S07]  /*5780*/  SEL R27, R8, R27, !P0 ;  /* 0x0000001b081b7207 */ /* 0x001fce0004000000 */
.L_x_61:
[----:B------:R-:W-:Y:S05]  /*5790*/  BSYNC.RECONVERGENT B1 ;  /* 0x0000000000017941 */ /* 0x000fea0003800200 */
.L_x_60:
[----:B------:R-:W-:Y:S01]  /*57a0*/  LOP3.LUT R17, R0, 0x1, RZ, 0xc0, !PT ;  /* 0x0000000100117812 */ /* 0x000fe200078ec0ff */
[----:B------:R-:W-:Y:S02]  /*57b0*/  IMAD.MOV.U32 R25, RZ, RZ, R20 ;  /* 0x000000ffff197224 */ /* 0x000fe400078e0014 */
[----:B------:R-:W-:Y:S01]  /*57c0*/  IMAD.MOV.U32 R24, RZ, RZ, R16 ;  /* 0x000000ffff187224 */ /* 0x000fe200078e0010 */
[----:B------:R-:W-:Y:S01]  /*57d0*/  ISETP.NE.U32.AND P1, PT, R17, 0x1, PT ;  /* 0x000000011100780c */ /* 0x000fe20003f25070 */
[----:B------:R-:W-:-:S12]  /*57e0*/  IMAD.MOV.U32 R17, RZ, RZ, R21 ;  /* 0x000000ffff117224 */ /* 0x000fd800078e0015 */
[----:B------:R-:W-:Y:S05]  /*57f0*/  @P1 BRA `(.L_x_2) ;  /* 0x0000000000801947 */ /* 0x000fea0003800000 */
[----:B------:R-:W-:Y:S01]  /*5800*/  VIADD R9, R9, 0x1 ;  /* 0x0000000109097836 */ /* 0x000fe20000000000 */
[----:B------:R-:W0:Y:S04]  /*5810*/  LDCU.64 UR4, c[0x0][0x380] ;  /* 0x00007000ff0477ac */ /* 0x000e280008000a00 */
        /* <DEDUP_REMOVED lines=11> */
[----:B------:R-:W-:-:S04]  /*58d0*/  IADD3 R6, P0, PT, R6, R8, RZ ;  /* 0x0000000806067210 */ /* 0x000fc80007f1e0ff */
[----:B------:R-:W-:Y:S02]  /*58e0*/  LEA.HI.X.SX32 R7, R8, R7, 0x1, P0 ;  /* 0x0000000708077211 */ /* 0x000fe400000f0eff */
[----:B0-----:R-:W-:-:S04]  /*58f0*/  LEA R8, P0, R6, UR4, 0x2 ;  /* 0x0000000406087c11 */ /* 0x001fc8000f8010ff */
[----:B------:R-:W-:-:S06]  /*5900*/  LEA.HI.X R9, R6, UR5, R7, 0x2, P0 ;  /* 0x0000000506097c11 */ /* 0x000fcc00080f1407 */
[----:B------:R-:W2:Y:S01]  /*5910*/  LDG.E R9, desc[UR6][R8.64] ;  /* 0x0000000608097981 */ /* 0x000ea2000c1e1900 */
[----:B------:R-:W0:Y:S01]  /*5920*/  S2UR UR5, SR_CgaCtaId ;  /* 0x00000000000579c3 */ /* 0x000e220000008800 */
[----:B------:R-:W-:Y:S01]  /*5930*/  UMOV UR4, 0x400 ;  /* 0x0000040000047882 */ /* 0x000fe20000000000 */
[----:B------:R-:W-:Y:S01]  /*5940*/  IMAD.MOV.U32 R10, RZ, RZ, 0x1 ;  /* 0x00000001ff0a7424 */ /* 0x000fe200078e00ff */
[----:B------:R-:W-:Y:S01]  /*5950*/  MOV R25, R20 ;  /* 0x0000001400197202 */ /* 0x000fe20000000f00 */
[----:B------:R-:W-:Y:S02]  /*5960*/  IMAD.MOV.U32 R24, RZ, RZ, R16 ;  /* 0x000000ffff187224 */ /* 0x000fe400078e0010 */
[----:B------:R-:W-:Y:S01]  /*5970*/  IMAD.MOV.U32 R17, RZ, RZ, R21 ;  /* 0x000000ffff117224 */ /* 0x000fe200078e0015 */
[----:B0-----:R-:W-:-:S09]  /*5980*/  ULEA UR4, UR5, UR4, 0x18 ;  /* 0x0000000405047291 */ /* 0x001fd2000f8ec0ff */
[----:B--2---:R-:W0:Y:S02]  /*5990*/  LDS.U8 R6, [R9+UR4] ;  /* 0x0000000409067984 */ /* 0x004e240008000000 */
[----:B0-----:R-:W-:-:S13]  /*59a0*/  ISETP.NE.AND P0, PT, R6, RZ, PT ;  /* 0x000000ff0600720c */ /* 0x001fda0003f05270 */
[----:B------:R-:W-:Y:S01]  /*59b0*/  @!P0 IMAD.WIDE R6, R27, 0x4, R12 ;  /* 0x000000041b068825 */ /* 0x000fe200078e020c */
[----:B------:R1:W-:Y:S03]  /*59c0*/  @!P0 STS.U8 [R9+UR4], R10 ;  /* 0x0000000a09008988 */ /* 0x0003e60008000004 */
[----:B------:R-:W-:Y:S01]  /*59d0*/  @!P0 IMAD.MOV.U32 R24, RZ, RZ, R16 ;  /* 0x000000ffff188224 */ /* 0x000fe200078e0010 */
[----:B------:R1:W-:Y:S01]  /*59e0*/  @!P0 STG.E desc[UR6][R6.64], R9 ;  /* 0x0000000906008986 */ /* 0x0003e2000c101906 */
[----:B------:R-:W-:-:S07]  /*59f0*/  @!P0 IMAD.MOV.U32 R17, RZ, RZ, R21 ;  /* 0x000000ffff118224 */ /* 0x000fce00078e0015 */
.L_x_2:
[----:B------:R-:W-:Y:S05]  /*5a00*/  BSYNC.RECONVERGENT B0 ;  /* 0x0000000000007941 */ /* 0x000fea0003800200 */
.L_x_0:
[----:B012---:R-:W-:Y:S01]  /*5a10*/  SHF.R.U32.HI R6, RZ, 0x2, R25 ;  /* 0x00000002ff067819 */ /* 0x007fe20000011619 */
[----:B------:R-:W-:Y:S01]  /*5a20*/  IMAD.SHL.U32 R8, R3, 0x10, RZ ;  /* 0x0000001003087824 */ /* 0x000fe200078e00ff */
[----:B------:R-:W-:Y:S01]  /*5a30*/  UMOV UR4, 0x9999999a ;  /* 0x9999999a00047882 */ /* 0x000fe20000000000 */
[----:B------:R-:W-:Y:S01]  /*5a40*/  VIADD R16, R5, 0x587c5 ;  /* 0x000587c505107836 */ /* 0x000fe20000000000 */
[----:B------:R-:W-:Y:S01]  /*5a50*/  LOP3.LUT R6, R6, R25, RZ, 0x3c, !PT ;  /* 0x0000001906067212 */ /* 0x000fe200078e3cff */
[----:B------:R-:W-:Y:S01]  /*5a60*/  UMOV UR5, 0x3fb99999 ;  /* 0x3fb9999900057882 */ /* 0x000fe20000000000 */
[----:B------:R-:W-:Y:S01]  /*5a70*/  BSSY.RECONVERGENT B0, `(.L_x_64) ;  /* 0x0000040000007945 */ /* 0x000fe20003800200 */
[----:B------:R-:W-:Y:S01]  /*5a80*/  IMAD.MOV.U32 R10, RZ, RZ, R3 ;  /* 0x000000ffff0a7224 */ /* 0x000fe200078e0003 */
[----:B------:R-:W-:Y:S01]  /*5a90*/  MOV R25, R4 ;  /* 0x0000000400197202 */ /* 0x000fe20000000f00 */
[----:B------:R-:W-:-:S05]  /*5aa0*/  IMAD.SHL.U32 R7, R6, 0x2, RZ ;  /* 0x0000000206077824 */ /* 0x000fca00078e00ff */
[----:B------:R-:W-:-:S04]  /*5ab0*/  LOP3.LUT R7, R3, R8, R7, 0x96, !PT ;  /* 0x0000000803077212 */ /* 0x000fc800078e9607 */
[----:B------:R-:W-:Y:S01]  /*5ac0*/  LOP3.LUT R9, R7, R6, RZ, 0x3c, !PT ;  /* 0x0000000607097212 */ /* 0x000fe200078e3cff */
[----:B------:R-:W-:-:S04]  /*5ad0*/  IMAD.MOV.U32 R7, RZ, RZ, 0x2f800000 ;  /* 0x2f800000ff077424 */ /* 0x000fc800078e00ff */
[----:B------:R-:W-:Y:S02]  /*5ae0*/  IMAD.IADD R6, R9, 0x1, R16 ;  /* 0x0000000109067824 */ /* 0x000fe400078e0210 */
[----:B------:R-:W-:-:S03]  /*5af0*/  IMAD.MOV.U32 R11, RZ, RZ, R9 ;  /* 0x000000ffff0b7224 */ /* 0x000fc600078e0009 */
[----:B------:R-:W-:-:S05]  /*5b00*/  I2FP.F32.U32 R6, R6 ;  /* 0x0000000600067245 */ /* 0x000fca0000201000 */
[----:B------:R-:W-:-:S06]  /*5b10*/  FFMA R6, R6, R7, 1.1641532182693481445e-10 ;  /* 0x2f00000006067423 */ /* 0x000fcc0000000007 */
[----:B------:R-:W0:Y:S02]  /*5b20*/  F2F.F64.F32 R6, R6 ;  /* 0x0000000600067310 */ /* 0x000e240000201800 */
[----:B0-----:R-:W-:-:S14]  /*5b30*/  DSETP.GEU.AND P0, PT, R6, UR4, PT ;  /* 0x0000000406007e2a */ /* 0x001fdc000bf0e000 */
[----:B------:R-:W-:Y:S05]  /*5b40*/  @P0 BRA `(.L_x_65) ;  /* 0x0000000000c80947 */ /* 0x000fea0003800000 */
[----:B------:R-:W0:Y:S01]  /*5b50*/  I2F.U32.RP R16, R0 ;  /* 0x0000000000107306 */ /* 0x000e220000209000 */
[----:B------:R-:W-:Y:S01]  /*5b60*/  SHF.R.U32.HI R6, RZ, 0x2, R17 ;  /* 0x00000002ff067819 */ /* 0x000fe20000011611 */
[----:B------:R-:W-:Y:S01]  /*5b70*/  IMAD.SHL.U32 R11, R9, 0x10, RZ ;  /* 0x00000010090b7824 */ /* 0x000fe200078e00ff */
[----:B------:R-:W-:Y:S02]  /*5b80*/  ISETP.NE.U32.AND P2, PT, R0, RZ, PT ;  /* 0x000000ff0000720c */ /* 0x000fe40003f45070 */
[----:B------:R-:W-:Y:S02]  /*5b90*/  LOP3.LUT R6, R6, R17, RZ, 0x3c, !PT ;  /* 0x0000001106067212 */ /* 0x000fe400078e3cff */
[----:B------:R-:W-:-:S03]  /*5ba0*/  SHF.R.U32.HI R17, RZ, 0x2, R24 ;  /* 0x00000002ff117819 */ /* 0x000fc60000011618 */
[C---:B------:R-:W-:Y:S01]  /*5bb0*/  IMAD.SHL.U32 R8, R6.reuse, 0x2, RZ ;  /* 0x0000000206087824 */ /* 0x040fe200078e00ff */
[----:B------:R-:W-:Y:S01]  /*5bc0*/  LOP3.LUT R17, R17, R24, RZ, 0x3c, !PT ;  /* 0x0000001811117212 */ /* 0x000fe200078e3cff */
[----:B0-----:R-:W0:Y:S03]  /*5bd0*/  MUFU.RCP R16, R16 ;  /* 0x0000001000107308 */ /* 0x001e260000001000 */
[----:B------:R-:W-:-:S04]  /*5be0*/  LOP3.LUT R8, R6, R8, R11, 0x96, !PT ;  /* 0x0000000806087212 */ /* 0x000fc800078e960b */
[----:B------:R-:W-:Y:S01]  /*5bf0*/  LOP3.LUT R10, R8, R9, RZ, 0x3c, !PT ;  /* 0x00000009080a7212 */ /* 0x000fe200078e3cff */
[----:B------:R-:W-:-:S03]  /*5c00*/  IMAD.SHL.U32 R8, R17, 0x2, RZ ;  /* 0x0000000211087824 */ /* 0x000fc600078e00ff */
[----:B------:R-:W-:-:S04]  /*5c10*/  SHF.L.U32 R6, R10, 0x4, RZ ;  /* 0x000000040a067819 */ /* 0x000fc800000006ff */
[----:B------:R-:W-:Y:S01]  /*5c20*/  LOP3.LUT R11, R17, R8, R6, 0x96, !PT ;  /* 0x00000008110b7212 */ /* 0x000fe200078e9606 */
[----:B------:R-:W-:Y:S02]  /*5c30*/  IMAD.MOV.U32 R6, RZ, RZ, RZ ;  /* 0x000000ffff067224 */ /* 0x000fe400078e00ff */
[----:B0-----:R-:W-:Y:S01]  /*5c40*/  VIADD R7, R16, 0xffffffe ;  /* 0x0ffffffe10077836 */ /* 0x001fe20000000000 */
[----:B------:R-:W-:Y:S01]  /*5c50*/  LOP3.LUT R11, R11, R10, RZ, 0x3c, !PT ;  /* 0x0000000a0b0b7212 */ /* 0x000fe200078e3cff */
[C---:B------:R-:W-:Y:S01]  /*5c60*/  VIADD R16, R5.reuse, 0x10974f ;  /* 0x0010974f05107836 */ /* 0x040fe20000000000 */
[----:B------:R-:W-:-:S03]  /*5c70*/  IADD3 R5, PT, PT, R5, 0xb0f8a, R10 ;  /* 0x000b0f8a05057810 */ /* 0x000fc60007ffe00a */
[----:B------:R-:W0:Y:S02]  /*5c80*/  F2I.FTZ.U32.TRUNC.NTZ R7, R7 ;  /* 0x0000000700077305 */ /* 0x000e24000021f000 */
[----:B0-----:R-:W-:-:S04]  /*5c90*/  IMAD.MOV R21, RZ, RZ, -R7 ;  /* 0x000000ffff157224 */ /* 0x001fc800078e0a07 */
[----:B------:R-:W-:-:S04]  /*5ca0*/  IMAD R17, R21, R0, RZ ;  /* 0x0000000015117224 */ /* 0x000fc800078e02ff */
[----:B------:R-:W-:-:S04]  /*5cb0*/  IMAD.HI.U32 R6, R7, R17, R6 ;  /* 0x0000001107067227 */ /* 0x000fc800078e0006 */
[----:B------:R-:W-:-:S04]  /*5cc0*/  IMAD.IADD R7, R11, 0x1, R16 ;  /* 0x000000010b077824 */ /* 0x000fc800078e0210 */
[----:B------:R-:W-:-:S04]  /*5cd0*/  IMAD.HI.U32 R8, R6, R7, RZ ;  /* 0x0000000706087227 */ /* 0x000fc800078e00ff */
[----:B------:R-:W-:-:S04]  /*5ce0*/  IMAD.HI.U32 R6, R6, R5, RZ ;  /* 0x0000000506067227 */ /* 0x000fc800078e00ff */
[----:B------:R-:W-:Y:S02]  /*5cf0*/  IMAD.MOV R8, RZ, RZ, -R8 ;  /* 0x000000ffff087224 */ /* 0x000fe400078e0a08 */
[----:B------:R-:W-:Y:S02]  /*5d00*/  IMAD.MOV R6, RZ, RZ, -R6 ;  /* 0x000000ffff067224 */ /* 0x000fe400078e0a06 */
[C---:B------:R-:W-:Y:S02]  /*5d10*/  IMAD R7, R0.reuse, R8, R7 ;  /* 0x0000000800077224 */ /* 0x040fe400078e0207 */
[----:B------:R-:W-:Y:S01]  /*5d20*/  IMAD R5, R0, R6, R5 ;  /* 0x0000000600057224 */ /* 0x000fe200078e0205 */
[-C--:B------:R-:W-:Y:S02]  /*5d30*/  LOP3.LUT R6, RZ, R0.reuse, RZ, 0x33, !PT ;  /* 0x00000000ff067212 */ /* 0x080fe400078e33ff */
[-C--:B------:R-:W-:Y:S02]  /*5d40*/  ISETP.GE.U32.AND P1, PT, R7, R0.reuse, PT ;  /* 0x000000000700720c */ /* 0x080fe40003f26070 */
[----:B------:R-:W-:-:S11]  /*5d50*/  ISETP.GE.U32.AND P0, PT, R5, R0, PT ;  /* 0x000000000500720c */ /* 0x000fd60003f06070 */
[----:B------:R-:W-:Y:S02]  /*5d60*/  @P1 IMAD.IADD R7, R7, 0x1, -R0 ;  /* 0x0000000107071824 */ /* 0x000fe400078e0a00 */
[----:B------:R-:W-:-:S03]  /*5d70*/  @P0 IADD3 R5, PT, PT, R5, -R0, RZ ;  /* 0x8000000005050210 */ /* 0x000fc60007ffe0ff */
[-C--:B------:R-:W-:Y:S02]  /*5d80*/  ISETP.GE.U32.AND P1, PT, R7, R0.reuse, PT ;  /* 0x000000000700720c */ /* 0x080fe40003f26070 */
[----:B------:R-:W-:-:S11]  /*5d90*/  ISETP.GE.U32.AND P0, PT, R5, R0, PT ;  /* 0x000000000500720c */ /* 0x000fd60003f06070 */
[--C-:B------:R-:W-:Y:S02]  /*5da0*/  @P1 IMAD.IADD R7, R7, 0x1, -R0.reuse ;  /* 0x0000000107071824 */ /* 0x100fe400078e0a00 */
[----:B------:R-:W-:-:S03]  /*5db0*/  @P0 IMAD.IADD R5, R5, 0x1, -R0 ;  /* 0x0000000105050824 */ /* 0x000fc600078e0a00 */
[C---:B------:R-:W-:Y:S02]  /*5dc0*/  SEL R7, R6.reuse, R7, !P2 ;  /* 0x0000000706077207 */ /* 0x040fe40005000000 */
[----:B------:R-:W-:-:S03]  /*5dd0*/  SEL R5, R6, R5, !P2 ;  /* 0x0000000506057207 */ /* 0x000fc60005000000 */
[----:B------:R-:W-:-:S04]  /*5de0*/  IMAD.WIDE R6, R7, 0x4, R12 ;  /* 0x0000000407067825 */ /* 0x000fc800078e020c */
[----:B------:R-:W-:Y:S01]  /*5df0*/  IMAD.WIDE R12, R5, 0x4, R12 ;  /* 0x00000004050c7825 */ /* 0x000fe200078e020c */
[----:B------:R-:W2:Y:S04]  /*5e00*/  LDG.E R21, desc[UR6][R6.64] ;  /* 0x0000000606157981 */ /* 0x000ea8000c1e1900 */
[----:B------:R-:W3:Y:S01]  /*5e10*/  LDG.E R5, desc[UR6][R12.64] ;  /* 0x000000060c057981 */ /* 0x000ee2000c1e1900 */
[----:B------:R-:W-:Y:S02]  /*5e20*/  IMAD.MOV.U32 R25, RZ, RZ, R9 ;  /* 0x000000ffff197224 */ /* 0x000fe400078e0009 */
[----:B------:R-:W-:Y:S02]  /*5e30*/  IMAD.MOV.U32 R24, RZ, RZ, R3 ;  /* 0x000000ffff187224 */ /* 0x000fe400078e0003 */
[----:B------:R-:W-:Y:S01]  /*5e40*/  IMAD.MOV.U32 R17, RZ, RZ, R4 ;  /* 0x000000ffff117224 */ /* 0x000fe200078e0004 */
[----:B--2---:R0:W-:Y:S04]  /*5e50*/  STG.E desc[UR6][R12.64], R21 ;  /* 0x000000150c007986 */ /* 0x0041e8000c101906 */
[----:B---3--:R0:W-:Y:S02]  /*5e60*/  STG.E desc[UR6][R6.64], R5 ;  /* 0x0000000506007986 */ /* 0x0081e4000c101906 */
.L_x_65:
[----:B------:R-:W-:Y:S05]  /*5e70*/  BSYNC.RECONVERGENT B0 ;  /* 0x0000000000007941 */ /* 0x000fea0003800200 */
.L_x_64:
[----:B------:R-:W-:Y:S04]  /*5e80*/  STG.E.64 desc[UR6][R22.64], R16 ;  /* 0x0000001016007986 */ /* 0x000fe8000c101b06 */
[----:B------:R-:W-:Y:S04]  /*5e90*/  STG.E.64 desc[UR6][R22.64+0x8], R24 ;  /* 0x0000081816007986 */ /* 0x000fe8000c101b06 */
[----:B------:R-:W-:Y:S04]  /*5ea0*/  STG.E.64 desc[UR6][R22.64+0x10], R10 ;  /* 0x0000100a16007986 */ /* 0x000fe8000c101b06 */
[----:B------:R-:W-:Y:S04]  /*5eb0*/  STG.E.64 desc[UR6][R22.64+0x18], R18 ;  /* 0x0000181216007986 */ /* 0x000fe8000c101b06 */
[----:B-----5:R-:W-:Y:S04]  /*5ec0*/  STG.E.64 desc[UR6][R22.64+0x28], R14 ;  /* 0x0000280e16007986 */ /* 0x020fe8000c101b06 */
[----:B------:R-:W-:Y:S01]  /*5ed0*/  STG.E desc[UR6][R22.64+0x20], R2 ;  /* 0x0000200216007986 */ /* 0x000fe2000c101906 */
[----:B------:R-:W-:Y:S05]  /*5ee0*/  EXIT ;  /* 0x000000000000794d */ /* 0x000fea0003800000 */
.L_x_66:
[----:B------:R-:W-:-:S00]  /*5ef0*/  BRA `(.L_x_66) ;  /* 0xfffffffc00fc7947 */ /* 0x000fc0000383ffff */
[----:B------:R-:W-:-:S00]  /*5f00*/  NOP ;  /* 0x0000000000007918 */ /* 0x000fc00000000000 */
[----:B------:R-:W-:-:S00]  /*5f10*/  NOP ;  /* 0x0000000000007918 */ /* 0x000fc00000000000 */
[----:B------:R-:W-:-:S00]  /*5f20*/  NOP ;  /* 0x0000000000007918 */ /* 0x000fc00000000000 */
[----:B------:R-:W-:-:S00]  /*5f30*/  NOP ;  /* 0x0000000000007918 */ /* 0x000fc00000000000 */
[----:B------:R-:W-:-:S00]  /*5f40*/  NOP ;  /* 0x0000000000007918 */ /* 0x000fc00000000000 */
[----:B------:R-:W-:-:S00]  /*5f50*/  NOP ;  /* 0x0000000000007918 */ /* 0x000fc00000000000 */
[----:B------:R-:W-:-:S00]  /*5f60*/  NOP ;  /* 0x0000000000007918 */ /* 0x000fc00000000000 */
[----:B------:R-:W-:-:S00]  /*5f70*/  NOP ;  /* 0x0000000000007918 */ /* 0x000fc00000000000 */
.L_x_81:


//--------------------- .text._Z10gpuFitnessPiS_S_ii --------------------------
	.section	.text._Z10gpuFitnessPiS_S_ii,"ax",@progbits
	.align	128
        .global         _Z10gpuFitnessPiS_S_ii
        .type           _Z10gpuFitnessPiS_S_ii,@function
        .size           _Z10gpuFitnessPiS_S_ii,(.L_x_82 - _Z10gpuFitnessPiS_S_ii)
        .other          _Z10gpuFitnessPiS_S_ii,@"STO_CUDA_ENTRY STV_DEFAULT"
_Z10gpuFitnessPiS_S_ii:
.text._Z10gpuFitnessPiS_S_ii:
[----:B------:R-:W-:Y:S01]  /*0000*/  LDC R1, c[0x0][0x37c] ;  /* 0x0000df00ff017b82 */ /* 0x000fe20000000800 */
[----:B------:R-:W0:Y:S07]  /*0010*/  S2R R3, SR_TID.X ;  /* 0x0000000000037919 */ /* 0x000e2e0000002100 */
[----:B------:R-:W0:Y:S01]  /*0020*/  S2UR UR4, SR_CTAID.X ;  /* 0x00000000000479c3 */ /* 0x000e220000002500 */
[----:B------:R-:W1:Y:S07]  /*0030*/  LDCU UR5, c[0x0][0x398] ;  /* 0x00007300ff0577ac */ /* 0x000e6e0008000800 */
[----:B------:R-:W0:Y:S02]  /*0040*/  LDC R0, c[0x0][0x360] ;  /* 0x0000d800ff007b82 */ /* 0x000e240000000800 */
[----:B0-----:R-:W-:-:S05]  /*0050*/  IMAD R0, R0, UR4, R3 ;  /* 0x0000000400007c24 */ /* 0x001fca000f8e0203 */
[----:B-1----:R-:W-:-:S13]  /*0060*/  ISETP.GE.AND P0, PT, R0, UR5, PT ;  /* 0x0000000500007c0c */ /* 0x002fda000bf06270 */
[----:B------:R-:W-:Y:S05]  /*0070*/  @P0 EXIT ;  /* 0x000000000000094d */ /* 0x000fea0003800000 */
[----:B------:R-:W0:Y:S01]  /*0080*/  LDC R17, c[0x0][0x39c] ;  /* 0x0000e700ff117b82 */ /* 0x000e220000000800 */
[----:B------:R-:W1:Y:S01]  /*0090*/  LDCU.64 UR6, c[0x0][0x358] ;  /* 0x00006b00ff0677ac */ /* 0x000e620008000a00 */
[----:B------:R-:W-:Y:S01]  /*00a0*/  HFMA2 R22, -RZ, RZ, 0, 0 ;  /* 0x00000000ff167431 */ /* 0x000fe200000001ff */
[C---:B0-----:R-:W-:Y:S01]  /*00b0*/  ISETP.GE.AND P0, PT, R17.reuse, 0x2, PT ;  /* 0x000000021100780c */ /* 0x041fe20003f06270 */
[----:B------:R-:W-:Y:S01]  /*00c0*/  IMAD R18, R0, R17, RZ ;  /* 0x0000001100127224 */ /* 0x000fe200078e02ff */
[----:B------:R-:W-:-:S11]  /*00d0*/  IADD3 R19, PT, PT, R17, -0x1, RZ ;  /* 0xffffffff11137810 */ /* 0x000fd60007ffe0ff */
[----:B-1----:R-:W-:Y:S05]  /*00e0*/  @!P0 BRA `(.L_x_67) ;  /* 0x0000000400d48947 */ /* 0x002fea0003800000 */
[----:B------:R-:W-:Y:S02]  /*00f0*/  IADD3 R2, PT, PT, R17, -0x2, RZ ;  /* 0xfffffffe11027810 */ /* 0x000fe40007ffe0ff */
[----:B------:R-:W-:Y:S02]  /*0100*/  LOP3.LUT R25, R19, 0x7, RZ, 0xc0, !PT ;  /* 0x0000000713197812 */ /* 0x000fe400078ec0ff */
[----:B------:R-:W-:Y:S02]  /*0110*/  ISETP.GE.U32.AND P1, PT, R2, 0x7, PT ;  /* 0x000000070200780c */ /* 0x000fe40003f26070 */
[----:B------:R-:W-:Y:S02]  /*0120*/  ISETP.NE.AND P0, PT, R25, RZ, PT ;  /* 0x000000ff1900720c */ /* 0x000fe40003f05270 */
[----:B------:R-:W-:Y:S02]  /*0130*/  MOV R21, RZ ;  /* 0x000000ff00157202 */ /* 0x000fe40000000f00 */
[----:B------:R-:W-:-:S07]  /*0140*/  MOV R22, RZ ;  /* 0x000000ff00167202 */ /* 0x000fce0000000f00 */
[----:B------:R-:W-:Y:S05]  /*0150*/  @!P1 BRA `(.L_x_68) ;  /* 0x0000000000d09947 */ /* 0x000fea0003800000 */
[----:B------:R-:W0:Y:S01]  /*0160*/  LDCU.64 UR4, c[0x0][0x380] ;  /* 0x00007000ff0477ac */ /* 0x000e220008000a00 */
[----:B------:R-:W-:Y:S02]  /*0170*/  LOP3.LUT R21, R19, 0xfffffff8, RZ, 0xc0, !PT ;  /* 0xfffffff813157812 */ /* 0x000fe400078ec0ff */
[----:B------:R-:W-:Y:S02]  /*0180*/  MOV R22, RZ ;  /* 0x000000ff00167202 */ /* 0x000fe40000000f00 */
[----:B------:R-:W-:Y:S02]  /*0190*/  MOV R20, R18 ;  /* 0x0000001200147202 */ /* 0x000fe40000000f00 */
[----:B------:R-:W-:Y:S01]  /*01a0*/  IADD3 R16, PT, PT, -R21, RZ, RZ ;  /* 0x000000ff15107210 */ /* 0x000fe20007ffe1ff */
[----:B0-----:R-:W-:-:S04]  /*01b0*/  UIADD3 UR4, UP0, UPT, UR4, 0x10, URZ ;  /* 0x0000001004047890 */ /* 0x001fc8000ff1e0ff */
[----:B------:R-:W-:-:S12]  /*01c0*/  UIADD3.X UR5, UPT, UPT, URZ, UR5, URZ, UP0, !UPT ;  /* 0x00000005ff057290 */ /* 0x000fd800087fe4ff */
.L_x_69:
[----:B------:R-:W-:Y:S01]  /*01d0*/  MOV R8, UR4 ;  /* 0x0000000400087c02 */ /* 0x000fe20008000f00 */
[----:B------:R-:W0:Y:S01]  /*01e0*/  LDC.64 R2, c[0x0][0x388] ;  /* 0x0000e200ff027b82 */ /* 0x000e220000000a00 */
[----:B------:R-:W-:-:S03]  /*01f0*/  MOV R9, UR5 ;  /* 0x0000000500097c02 */ /* 0x000fc60008000f00 */
[----:B------:R-:W-:-:S05]  /*0200*/  IMAD.WIDE R8, R20, 0x4, R8 ;  /* 0x0000000414087825 */ /* 0x000fca00078e0208 */
[----:B------:R-:W2:Y:S04]  /*0210*/  LDG.E R4, desc[UR6][R8.64+-0x10] ;  /* 0xfffff00608047981 */ /* 0x000ea8000c1e1900 */
[----:B------:R-:W2:Y:S04]  /*0220*/  LDG.E R6, desc[UR6][R8.64+-0xc] ;  /* 0xfffff40608067981 */ /* 0x000ea8000c1e1900 */
[----:B------:R-:W3:Y:S04]  /*0230*/  LDG.E R5, desc[UR6][R8.64+-0x8] ;  /* 0xfffff80608057981 */ /* 0x000ee8000c1e1900 */
[----:B------:R-:W4:Y:S04]  /*0240*/  LDG.E R26, desc[UR6][R8.64+-0x4] ;  /* 0xfffffc06081a7981 */ /* 0x000f28000c1e1900 */
[----:B------:R-:W5:Y:S04]  /*0250*/  LDG.E R11, desc[UR6][R8.64] ;  /* 0x00000006080b7981 */ /* 0x000f68000c1e1900 */
[----:B------:R-:W5:Y:S04]  /*0260*/  LDG.E R10, desc[UR6][R8.64+0x4] ;  /* 0x00000406080a7981 */ /* 0x000f68000c1e1900 */
[----:B------:R-:W5:Y:S04]  /*0270*/  LDG.E R12, desc[UR6][R8.64+0x8] ;  /* 0x00000806080c7981 */ /* 0x000f68000c1e1900 */
[----:B------:R-:W5:Y:S04]  /*0280*/  LDG.E R24, desc[UR6][R8.64+0xc] ;  /* 0x00000c0608187981 */ /* 0x000f68000c1e1900 */
[----:B------:R1:W5:Y:S01]  /*0290*/  LDG.E R13, desc[UR6][R8.64+0x10] ;  /* 0x00001006080d7981 */ /* 0x000362000c1e1900 */
[----:B--2---:R-:W-:-:S02]  /*02a0*/  IMAD R15, R4, R17, R6 ;  /* 0x00000011040f7224 */ /* 0x004fc400078e0206 */
[----:B---3--:R-:W-:Y:S02]  /*02b0*/  IMAD R7, R6, R17, R5 ;  /* 0x0000001106077224 */ /* 0x008fe400078e0205 */
[----:B0-----:R-:W-:-:S04]  /*02c0*/  IMAD.WIDE R14, R15, 0x4, R2 ;  /* 0x000000040f0e7825 */ /* 0x001fc800078e0202 */
[-C--:B----4-:R-:W-:Y:S02]  /*02d0*/  IMAD R23, R5, R17.reuse, R26 ;  /* 0x0000001105177224 */ /* 0x090fe400078e021a */
[----:B-----5:R-:W-:Y:S01]  /*02e0*/  IMAD R27, R26, R17, R11 ;  /* 0x000000111a1b7224 */ /* 0x020fe200078e020b */
[----:B------:R-:W2:Y:S01]  /*02f0*/  LDG.E R15, desc[UR6][R14.64] ;  /* 0x000000060e0f7981 */ /* 0x000ea2000c1e1900 */
[----:B------:R-:W-:-:S04]  /*0300*/  IMAD.WIDE R4, R7, 0x4, R2 ;  /* 0x0000000407047825 */ /* 0x000fc800078e0202 */
[----:B------:R-:W-:Y:S02]  /*0310*/  IMAD.WIDE R6, R23, 0x4, R2 ;  /* 0x0000000417067825 */ /* 0x000fe400078e0202 */
[----:B------:R0:W2:Y:S02]  /*0320*/  LDG.E R23, desc[UR6][R4.64] ;  /* 0x0000000604177981 */ /* 0x0000a4000c1e1900 */
[-C--:B------:R-:W-:Y:S02]  /*0330*/  IMAD R11, R11, R17.reuse, R10 ;  /* 0x000000110b0b7224 */ /* 0x080fe400078e020a */
[----:B------:R-:W-:Y:S01]  /*0340*/  IMAD R29, R10, R17, R12 ;  /* 0x000000110a1d7224 */ /* 0x000fe200078e020c */
[----:B------:R-:W3:Y:S01]  /*0350*/  LDG.E R6, desc[UR6][R6.64] ;  /* 0x0000000606067981 */ /* 0x000ee2000c1e1900 */
[----:B-1----:R-:W-:-:S04]  /*0360*/  IMAD.WIDE R8, R27, 0x4, R2 ;  /* 0x000000041b087825 */ /* 0x002fc800078e0202 */
[-C--:B------:R-:W-:Y:S02]  /*0370*/  IMAD R27, R12, R17.reuse, R24 ;  /* 0x000000110c1b7224 */ /* 0x080fe400078e0218 */
[----:B------:R-:W-:Y:S01]  /*0380*/  IMAD R24, R24, R17, R13 ;  /* 0x0000001118187224 */ /* 0x000fe200078e020d */
[----:B------:R-:W3:Y:S01]  /*0390*/  LDG.E R9, desc[UR6][R8.64] ;  /* 0x0000000608097981 */ /* 0x000ee2000c1e1900 */
[----:B------:R-:W-:-:S04]  /*03a0*/  IMAD.WIDE R10, R11, 0x4, R2 ;  /* 0x000000040b0a7825 */ /* 0x000fc800078e0202 */
[--C-:B------:R-:W-:Y:S02]  /*03b0*/  IMAD.WIDE R12, R29, 0x4, R2.reuse ;  /* 0x000000041d0c7825 */ /* 0x100fe400078e0202 */
[----:B------:R-:W4:Y:S02]  /*03c0*/  LDG.E R11, desc[UR6][R10.64] ;  /* 0x000000060a0b7981 */ /* 0x000f24000c1e1900 */
[--C-:B0-----:R-:W-:Y:S02]  /*03d0*/  IMAD.WIDE R4, R27, 0x4, R2.reuse ;  /* 0x000000041b047825 */ /* 0x101fe400078e0202 */
[----:B------:R-:W4:Y:S02]  /*03e0*/  LDG.E R12, desc[UR6][R12.64] ;  /* 0x000000060c0c7981 */ /* 0x000f24000c1e1900 */
[----:B------:R-:W-:Y:S02]  /*03f0*/  IMAD.WIDE R2, R24, 0x4, R2 ;  /* 0x0000000418027825 */ /* 0x000fe400078e0202 */
[----:B------:R-:W5:Y:S04]  /*0400*/  LDG.E R5, desc[UR6][R4.64] ;  /* 0x0000000604057981 */ /* 0x000f68000c1e1900 */
[----:B------:R-:W5:Y:S01]  /*0410*/  LDG.E R2, desc[UR6][R2.64] ;  /* 0x0000000602027981 */ /* 0x000f62000c1e1900 */
[----:B------:R-:W-:-:S04]  /*0420*/  IADD3 R16, PT, PT, R16, 0x8, RZ ;  /* 0x0000000810107810 */ /* 0x000fc80007ffe0ff */
[----:B------:R-:W-:Y:S02]  /*0430*/  ISETP.NE.AND P1, PT, R16, RZ, PT ;  /* 0x000000ff1000720c */ /* 0x000fe40003f25270 */
[----:B------:R-:W-:Y:S02]  /*0440*/  IADD3 R20, PT, PT, R20, 0x8, RZ ;  /* 0x0000000814147810 */ /* 0x000fe40007ffe0ff */
[----:B--2---:R-:W-:-:S04]  /*0450*/  IADD3 R15, PT, PT, R23, R15, R22 ;  /* 0x0000000f170f7210 */ /* 0x004fc80007ffe016 */
[----:B---3--:R-:W-:-:S04]  /*0460*/  IADD3 R6, PT, PT, R9, R6, R15 ;  /* 0x0000000609067210 */ /* 0x008fc80007ffe00f */
[----:B----4-:R-:W-:-:S04]  /*0470*/  IADD3 R6, PT, PT, R12, R11, R6 ;  /* 0x0000000b0c067210 */ /* 0x010fc80007ffe006 */
[----:B-----5:R-:W-:Y:S01]  /*0480*/  IADD3 R22, PT, PT, R2, R5, R6 ;  /* 0x0000000502167210 */ /* 0x020fe20007ffe006 */
[----:B------:R-:W-:Y:S06]  /*0490*/  @P1 BRA `(.L_x_69) ;  /* 0xfffffffc004c1947 */ /* 0x000fec000383ffff */
.L_x_68:
[----:B------:R-:W-:Y:S05]  /*04a0*/  @!P0 BRA `(.L_x_67) ;  /* 0x0000000000e48947 */ /* 0x000fea0003800000 */
[----:B------:R-:W-:Y:S02]  /*04b0*/  ISETP.GE.U32.AND P0, PT, R25, 0x4, PT ;  /* 0x000000041900780c */ /* 0x000fe40003f06070 */
[----:B------:R-:W-:-:S04]  /*04c0*/  LOP3.LUT R12, R19, 0x3, RZ, 0xc0, !PT ;  /* 0x00000003130c7812 */ /* 0x000fc800078ec0ff */
[----:B------:R-:W-:-:S07]  /*04d0*/  ISETP.NE.AND P1, PT, R12, RZ, PT ;  /* 0x000000ff0c00720c */ /* 0x000fce0003f25270 */
[----:B------:R-:W-:Y:S06]  /*04e0*/  @!P0 BRA `(.L_x_70) ;  /* 0x0000000000608947 */ /* 0x000fec0003800000 */
[----:B------:R-:W0:Y:S01]  /*04f0*/  LDC.64 R10, c[0x0][0x380] ;  /* 0x0000e000ff0a7b82 */ /* 0x000e220000000a00 */
[----:B------:R-:W-:-:S05]  /*0500*/  IADD3 R3, PT, PT, R18, R21, RZ ;  /* 0x0000001512037210 */ /* 0x000fca0007ffe0ff */
[----:B0-----:R-:W-:Y:S02]  /*0510*/  IMAD.WIDE R10, R3, 0x4, R10 ;  /* 0x00000004030a7825 */ /* 0x001fe400078e020a */
[----:B------:R-:W0:Y:S03]  /*0520*/  LDC.64 R2, c[0x0][0x388] ;  /* 0x0000e200ff027b82 */ /* 0x000e260000000a00 */
[----:B------:R-:W2:Y:S04]  /*0530*/  LDG.E R4, desc[UR6][R10.64] ;  /* 0x000000060a047981 */ /* 0x000ea8000c1e1900 */
[----:B------:R-:W2:Y:S04]  /*0540*/  LDG.E R6, desc[UR6][R10.64+0x4] ;  /* 0x000004060a067981 */ /* 0x000ea8000c1e1900 */
[----:B------:R-:W3:Y:S04]  /*0550*/  LDG.E R8, desc[UR6][R10.64+0x8] ;  /* 0x000008060a087981 */ /* 0x000ee8000c1e1900 */
[----:B------:R-:W4:Y:S04]  /*0560*/  LDG.E R14, desc[UR6][R10.64+0xc] ;  /* 0x00000c060a0e7981 */ /* 0x000f28000c1e1900 */
[----:B------:R-:W5:Y:S01]  /*0570*/  LDG.E R13, desc[UR6][R10.64+0x10] ;  /* 0x000010060a0d7981 */ /* 0x000f62000c1e1900 */
[----:B--2---:R-:W-:-:S02]  /*0580*/  IMAD R5, R4, R17, R6 ;  /* 0x0000001104057224 */ /* 0x004fc400078e0206 */
[----:B---3--:R-:W-:Y:S02]  /*0590*/  IMAD R7, R6, R17, R8 ;  /* 0x0000001106077224 */ /* 0x008fe400078e0208 */
[----:B0-----:R-:W-:-:S04]  /*05a0*/  IMAD.WIDE R4, R5, 0x4, R2 ;  /* 0x0000000405047825 */ /* 0x001fc800078e0202 */
[-C--:B----4-:R-:W-:Y:S02]  /*05b0*/  IMAD R9, R8, R17.reuse, R14 ;  /* 0x0000001108097224 */ /* 0x090fe400078e020e */
[----:B-----5:R-:W-:Y:S01]  /*05c0*/  IMAD R13, R14, R17, R13 ;  /* 0x000000110e0d7224 */ /* 0x020fe200078e020d */
[----:B------:R-:W2:Y:S01]  /*05d0*/  LDG.E R5, desc[UR6][R4.64] ;  /* 0x0000000604057981 */ /* 0x000ea2000c1e1900 */
[----:B------:R-:W-:-:S04]  /*05e0*/  IMAD.WIDE R6, R7, 0x4, R2 ;  /* 0x0000000407067825 */ /* 0x000fc800078e0202 */
[--C-:B------:R-:W-:Y:S02]  /*05f0*/  IMAD.WIDE R8, R9, 0x4, R2.reuse ;  /* 0x0000000409087825 */ /* 0x100fe400078e0202 */
[----:B------:R-:W2:Y:S02]  /*0600*/  LDG.E R6, desc[UR6][R6.64] ;  /* 0x0000000606067981 */ /* 0x000ea4000c1e1900 */
[----:B------:R-:W-:Y:S02]  /*0610*/  IMAD.WIDE R2, R13, 0x4, R2 ;  /* 0x000000040d027825 */ /* 0x000fe400078e0202 */
[----:B------:R-:W3:Y:S04]  /*0620*/  LDG.E R9, desc[UR6][R8.64] ;  /* 0x0000000608097981 */ /* 0x000ee8000c1e1900 */
[----:B------:R-:W3:Y:S01]  /*0630*/  LDG.E R2, desc[UR6][R2.64] ;  /* 0x0000000602027981 */ /* 0x000ee2000c1e1900 */
[----:B------:R-:W-:-:S02]  /*0640*/  IADD3 R21, PT, PT, R21, 0x4, RZ ;  /* 0x0000000415157810 */ /* 0x000fc40007ffe0ff */
[----:B--2---:R-:W-:-:S04]  /*0650*/  IADD3 R22, PT, PT, R6, R5, R22 ;  /* 0x0000000506167210 */ /* 0x004fc80007ffe016 */
[----:B---3--:R-:W-:-:S07]  /*0660*/  IADD3 R22, PT, PT, R2, R9, R22 ;  /* 0x0000000902167210 */ /* 0x008fce0007ffe016 */
.L_x_70:
[----:B------:R-:W-:Y:S05]  /*0670*/  @!P1 BRA `(.L_x_67) ;  /* 0x0000000000709947 */ /* 0x000fea0003800000 */
[----:B------:R-:W0:Y:S01]  /*0680*/  LDC.64 R2, c[0x0][0x380] ;  /* 0x0000e000ff027b82 */ /* 0x000e220000000a00 */
[----:B------:R-:W-:Y:S02]  /*0690*/  ISETP.NE.AND P0, PT, R12, 0x1, PT ;  /* 0x000000010c00780c */ /* 0x000fe40003f05270 */
[----:B------:R-:W-:-:S04]  /*06a0*/  LOP3.LUT R4, R19, 0x1, RZ, 0xc0, !PT ;  /* 0x0000000113047812 */ /* 0x000fc800078ec0ff */
[----:B------:R-:W-:Y:S01]  /*06b0*/  ISETP.NE.U32.AND P1, PT, R4, 0x1, PT ;  /* 0x000000010400780c */ /* 0x000fe20003f25070 */
[----:B------:R-:W1:Y:S06]  /*06c0*/  LDC.64 R6, c[0x0][0x380] ;  /* 0x0000e000ff067b82 */ /* 0x000e6c0000000a00 */
[C---:B------:R-:W-:Y:S02]  /*06d0*/  @P0 IADD3 R9, PT, PT, R18.reuse, R21, RZ ;  /* 0x0000001512090210 */ /* 0x040fe40007ffe0ff */
[----:B------:R-:W-:Y:S01]  /*06e0*/  @P0 IADD3 R21, PT, PT, R21, 0x2, RZ ;  /* 0x0000000215150810 */ /* 0x000fe20007ffe0ff */
[----:B------:R-:W2:Y:S03]  /*06f0*/  LDC.64 R4, c[0x0][0x388] ;  /* 0x0000e200ff047b82 */ /* 0x000ea60000000a00 */
[----:B------:R-:W-:Y:S01]  /*0700*/  @!P1 IADD3 R21, PT, PT, R18, R21, RZ ;  /* 0x0000001512159210 */ /* 0x000fe20007ffe0ff */
[----:B0-----:R-:W-:-:S04]  /*0710*/  @P0 IMAD.WIDE R8, R9, 0x4, R2 ;  /* 0x0000000409080825 */ /* 0x001fc800078e0202 */
[----:B------:R-:W0:Y:S01]  /*0720*/  LDC.64 R2, c[0x0][0x388] ;  /* 0x0000e200ff027b82 */ /* 0x000e220000000a00 */
[----:B------:R-:W3:Y:S01]  /*0730*/  @P0 LDG.E R10, desc[UR6][R8.64] ;  /* 0x00000006080a0981 */ /* 0x000ee2000c1e1900 */
[----:B-1----:R-:W-:-:S03]  /*0740*/  @!P1 IMAD.WIDE R6, R21, 0x4, R6 ;  /* 0x0000000415069825 */ /* 0x002fc600078e0206 */
[----:B------:R-:W3:Y:S04]  /*0750*/  @P0 LDG.E R14, desc[UR6][R8.64+0x4] ;  /* 0x00000406080e0981 */ /* 0x000ee8000c1e1900 */
[----:B------:R-:W4:Y:S04]  /*0760*/  @P0 LDG.E R15, desc[UR6][R8.64+0x8] ;  /* 0x00000806080f0981 */ /* 0x000f28000c1e1900 */
[----:B------:R-:W5:Y:S04]  /*0770*/  @!P1 LDG.E R12, desc[UR6][R6.64] ;  /* 0x00000006060c9981 */ /* 0x000f68000c1e1900 */
[----:B------:R-:W5:Y:S01]  /*0780*/  @!P1 LDG.E R13, desc[UR6][R6.64+0x4] ;  /* 0x00000406060d9981 */ /* 0x000f62000c1e1900 */
[----:B---3--:R-:W-:-:S02]  /*0790*/  @P0 IMAD R11, R10, R17, R14 ;  /* 0x000000110a0b0224 */ /* 0x008fc400078e020e */
[----:B----4-:R-:W-:Y:S02]  /*07a0*/  @P0 IMAD R15, R14, R17, R15 ;  /* 0x000000110e0f0224 */ /* 0x010fe400078e020f */
[----:B--2---:R-:W-:-:S04]  /*07b0*/  @P0 IMAD.WIDE R10, R11, 0x4, R4 ;  /* 0x000000040b0a0825 */ /* 0x004fc800078e0204 */
[----:B------:R-:W-:Y:S02]  /*07c0*/  @P0 IMAD.WIDE R4, R15, 0x4, R4 ;  /* 0x000000040f040825 */ /* 0x000fe400078e0204 */
[----:B------:R-:W2:Y:S02]  /*07d0*/  @P0 LDG.E R11, desc[UR6][R10.64] ;  /* 0x000000060a0b0981 */ /* 0x000ea4000c1e1900 */
[----:B-----5:R-:W-:Y:S02]  /*07e0*/  @!P1 IMAD R13, R12, R17, R13 ;  /* 0x000000110c0d9224 */ /* 0x020fe400078e020d */
[----:B------:R-:W2:Y:S02]  /*07f0*/  @P0 LDG.E R4, desc[UR6][R4.64] ;  /* 0x0000000604040981 */ /* 0x000ea4000c1e1900 */
[----:B0-----:R-:W-:-:S06]  /*0800*/  @!P1 IMAD.WIDE R2, R13, 0x4, R2 ;  /* 0x000000040d029825 */ /* 0x001fcc00078e0202 */
[----:B------:R-:W3:Y:S01]  /*0810*/  @!P1 LDG.E R3, desc[UR6][R2.64] ;  /* 0x0000000602039981 */ /* 0x000ee2000c1e1900 */
[----:B--2---:R-:W-:-:S04]  /*0820*/  @P0 IADD3 R22, PT, PT, R4, R11, R22 ;  /* 0x0000000b04160210 */ /* 0x004fc80007ffe016 */
[----:B---3--:R-:W-:-:S07]  /*0830*/  @!P1 IADD3 R22, PT, PT, R22, R3, RZ ;  /* 0x0000000316169210 */ /* 0x008fce0007ffe0ff */
.L_x_67:
[----:B------:R-:W0:Y:S01]  /*0840*/  LDC.64 R4, c[0x0][0x380] ;  /* 0x0000e000ff047b82 */ /* 0x000e220000000a00 */
[----:B------:R-:W-:-:S07]  /*0850*/  IADD3 R3, PT, PT, R18, R19, RZ ;  /* 0x0000001312037210 */ /* 0x000fce0007ffe0ff */
[----:B------:R-:W1:Y:S01]  /*0860*/  LDC.64 R6, c[0x0][0x390] ;  /* 0x0000e400ff067b82 */ /* 0x000e620000000a00 */
[----:B0-----:R-:W-:-:S04]  /*0870*/  IMAD.WIDE R2, R3, 0x4, R4 ;  /* 0x0000000403027825 */ /* 0x001fc800078e0204 */
[----:B------:R-:W-:Y:S02]  /*0880*/  IMAD.WIDE R18, R18, 0x4, R4 ;  /* 0x0000000412127825 */ /* 0x000fe400078e0204 */
[----:B------:R-:W2:Y:S01]  /*0890*/  LDG.E R2, desc[UR6][R2.64] ;  /* 0x0000000602027981 */ /* 0x000ea2000c1e1900 */
[----:B------:R-:W0:Y:S03]  /*08a0*/  LDC.64 R4, c[0x0][0x388] ;  /* 0x0000e200ff047b82 */ /* 0x000e260000000a00 */
[----:B------:R-:W2:Y:S02]  /*08b0*/  LDG.E R18, desc[UR6][R18.64] ;  /* 0x0000000612127981 */ /* 0x000ea4000c1e1900 */
[----:B--2---:R-:W-:-:S04]  /*08c0*/  IMAD R17, R2, R17, R18 ;  /* 0x0000001102117224 */ /* 0x004fc800078e0212 */
[----:B0-----:R-:W-:-:S06]  /*08d0*/  IMAD.WIDE R4, R17, 0x4, R4 ;  /* 0x0000000411047825 */ /* 0x001fcc00078e0204 */
[----:B------:R-:W2:Y:S01]  /*08e0*/  LDG.E R5, desc[UR6][R4.64] ;  /* 0x0000000604057981 */ /* 0x000ea2000c1e1900 */
[----:B-1----:R-:W-:Y:S01]  /*08f0*/  IMAD.WIDE R6, R0, 0x4, R6 ;  /* 0x0000000400067825 */ /* 0x002fe200078e0206 */
[----:B--2---:R-:W-:-:S05]  /*0900*/  IADD3 R9, PT, PT, R5, R22, RZ ;  /* 0x0000001605097210 */ /* 0x004fca0007ffe0ff */
[----:B------:R-:W-:Y:S01]  /*0910*/  STG.E desc[UR6][R6.64], R9 ;  /* 0x0000000906007986 */ /* 0x000fe2000c101906 */
[----:B------:R-:W-:Y:S05]  /*0920*/  EXIT ;  /* 0x000000000000794d */ /* 0x000fea0003800000 */
.L_x_71:
        /* <DEDUP_REMOVED lines=13> */
.L_x_82:


//--------------------- .text._Z8initRandP17curandStateXORWOWim --------------------------
	.section	.text._Z8initRandP17curandStateXORWOWim,"ax",@progbits
	.align	128
        .global         _Z8initRandP17curandStateXORWOWim
        .type           _Z8initRandP17curandStateXORWOWim,@function
        .size           _Z8initRandP17curandStateXORWOWim,(.L_x_83 - _Z8initRandP17curandStateXORWOWim)
        .other          _Z8initRandP17curandStateXORWOWim,@"STO_CUDA_ENTRY STV_DEFAULT"
_Z8initRandP17curandStateXORWOWim:
.text._Z8initRandP17curandStateXORWOWim:
        /* <DEDUP_REMOVED lines=8> */
[----:B------:R-:W0:Y:S01]  /*0080*/  LDC.64 R2, c[0x0][0x390] ;  /* 0x0000e400ff027b82 */ /* 0x000e220000000a00 */
[----:B------:R-:W1:Y:S01]  /*0090*/  LDCU.64 UR4, c[0x0][0x358] ;  /* 0x00006b00ff0477ac */ /* 0x000e620008000a00 */
[----:B------:R-:W-:Y:S01]  /*00a0*/  ISETP.NE.AND P0, PT, R13, RZ, PT ;  /* 0x000000ff0d00720c */ /* 0x000fe20003f05270 */
[----:B------:R-:W-:Y:S05]  /*00b0*/  BSSY.RECONVERGENT B0, `(.L_x_72) ;  /* 0x00000e1000007945 */ /* 0x000fea0003800200 */
[----:B------:R-:W2:Y:S01]  /*00c0*/  LDC.64 R6, c[0x0][0x380] ;  /* 0x0000e000ff067b82 */ /* 0x000ea20000000a00 */
[----:B0-----:R-:W-:Y:S02]  /*00d0*/  LOP3.LUT R0, R2, 0xaad26b49, RZ, 0x3c, !PT ;  /* 0xaad26b4902007812 */ /* 0x001fe400078e3cff */
[----:B------:R-:W-:-:S03]  /*00e0*/  LOP3.LUT R2, R3, 0xf7dcefdd, RZ, 0x3c, !PT ;  /* 0xf7dcefdd03027812 */ /* 0x000fc600078e3cff */
[----:B------:R-:W-:Y:S02]  /*00f0*/  IMAD R0, R0, 0x4182bed5, RZ ;  /* 0x4182bed500007824 */ /* 0x000fe400078e02ff */
[----:B------:R-:W-:Y:S02]  /*0100*/  IMAD R3, R2, -0x658354e5, RZ ;  /* 0x9a7cab1b02037824 */ /* 0x000fe400078e02ff */
[----:B--2---:R-:W-:Y:S01]  /*0110*/  IMAD.WIDE R6, R13, 0x30, R6 ;  /* 0x000000300d067825 */ /* 0x004fe200078e0206 */
[C---:B------:R-:W-:Y:S02]  /*0120*/  LOP3.LUT R8, R0.reuse, 0x159a55e5, RZ, 0x3c, !PT ;  /* 0x159a55e500087812 */ /* 0x040fe400078e3cff */
[C---:B------:R-:W-:Y:S01]  /*0130*/  IADD3 R4, PT, PT, R0.reuse, 0x64f0c9, R3 ;  /* 0x0064f0c900047810 */ /* 0x040fe20007ffe003 */
[C---:B------:R-:W-:Y:S01]  /*0140*/  VIADD R5, R0.reuse, 0x75bcd15 ;  /* 0x075bcd1500057836 */ /* 0x040fe20000000000 */
[----:B------:R-:W-:Y:S01]  /*0150*/  LOP3.LUT R10, R3, 0x5491333, RZ, 0x3c, !PT ;  /* 0x05491333030a7812 */ /* 0x000fe200078e3cff */
[----:B------:R-:W-:-:S02]  /*0160*/  VIADD R11, R0, 0x583f19 ;  /* 0x00583f19000b7836 */ /* 0x000fc40000000000 */
[----:B------:R-:W-:Y:S01]  /*0170*/  VIADD R9, R3, 0x1f123bb5 ;  /* 0x1f123bb503097836 */ /* 0x000fe20000000000 */
[----:B-1----:R0:W-:Y:S04]  /*0180*/  STG.E.64 desc[UR4][R6.64], R4 ;  /* 0x0000000406007986 */ /* 0x0021e8000c101b04 */
[----:B------:R0:W-:Y:S04]  /*0190*/  STG.E.64 desc[UR4][R6.64+0x8], R8 ;  /* 0x0000080806007986 */ /* 0x0001e8000c101b04 */
[----:B------:R0:W-:Y:S01]  /*01a0*/  STG.E.64 desc[UR4][R6.64+0x10], R10 ;  /* 0x0000100a06007986 */ /* 0x0001e2000c101b04 */
[----:B------:R-:W-:Y:S05]  /*01b0*/  @!P0 BRA `(.L_x_73) ;  /* 0x0000000c00408947 */ /* 0x000fea0003800000 */
[----:B------:R-:W-:Y:S01]  /*01c0*/  SHF.R.S32.HI R0, RZ, 0x1f, R13 ;  /* 0x0000001fff007819 */ /* 0x000fe2000001140d */
[----:B------:R-:W-:-:S07]  /*01d0*/  IMAD.MOV.U32 R12, RZ, RZ, RZ ;  /* 0x000000ffff0c7224 */ /* 0x000fce00078e00ff */
.L_x_79:
[----:B-1----:R-:W-:Y:S01]  /*01e0*/  LOP3.LUT R2, R13, 0x3, RZ, 0xc0, !PT ;  /* 0x000000030d027812 */ /* 0x002fe200078ec0ff */
[----:B------:R-:W-:Y:S03]  /*01f0*/  BSSY.RECONVERGENT B1, `(.L_x_74) ;  /* 0x00000c6000017945 */ /* 0x000fe60003800200 */
[----:B------:R-:W-:-:S04]  /*0200*/  ISETP.NE.U32.AND P0, PT, R2, RZ, PT ;  /* 0x000000ff0200720c */ /* 0x000fc80003f05070 */
[----:B------:R-:W-:-:S13]  /*0210*/  ISETP.NE.AND.EX P0, PT, RZ, RZ, PT, P0 ;  /* 0x000000ffff00720c */ /* 0x000fda0003f05300 */
[----:B------:R-:W-:Y:S05]  /*0220*/  @!P0 BRA `(.L_x_75) ;  /* 0x0000000c00088947 */ /* 0x000fea0003800000 */
[----:B0-----:R-:W0:Y:S01]  /*0230*/  LDC.64 R8, c[0x4][RZ] ;  /* 0x01000000ff087b82 */ /* 0x001e220000000a00 */
[----:B------:R-:W-:Y:S02]  /*0240*/  IMAD.MOV.U32 R14, RZ, RZ, RZ ;  /* 0x000000ffff0e7224 */ /* 0x000fe400078e00ff */
[----:B0-----:R-:W-:-:S07]  /*0250*/  IMAD.WIDE.U32 R8, R12, 0xc80, R8 ;  /* 0x00000c800c087825 */ /* 0x001fce00078e0008 */
.L_x_78:
[----:B-1----:R-:W-:Y:S01]  /*0260*/  IMAD.MOV.U32 R15, RZ, RZ, RZ ;  /* 0x000000ffff0f7224 */ /* 0x002fe200078e00ff */
[----:B------:R-:W-:Y:S01]  /*0270*/  CS2R R2, SRZ ;  /* 0x0000000000027805 */ /* 0x000fe2000001ff00 */
[----:B------:R-:W-:Y:S01]  /*0280*/  IMAD.MOV.U32 R17, RZ, RZ, RZ ;  /* 0x000000ffff117224 */ /* 0x000fe200078e00ff */
[----:B------:R-:W-:-:S07]  /*0290*/  CS2R R4, SRZ ;  /* 0x0000000000047805 */ /* 0x000fce000001ff00 */
.L_x_77:
[----:B------:R-:W-:-:S05]  /*02a0*/  IMAD.WIDE.U32 R10, R17, 0x4, R6 ;  /* 0x00000004110a7825 */ /* 0x000fca00078e0006 */
[----:B------:R0:W5:Y:S01]  /*02b0*/  LDG.E R16, desc[UR4][R10.64+0x4] ;  /* 0x000004040a107981 */ /* 0x000162000c1e1900 */
[----:B------:R-:W-:-:S07]  /*02c0*/  IMAD.MOV.U32 R19, RZ, RZ, RZ ;  /* 0x000000ffff137224 */ /* 0x000fce00078e00ff */
.L_x_76:
[----:B-----5:R-:W-:Y:S01]  /*02d0*/  SHF.R.U32.HI R24, RZ, R19, R16 ;  /* 0x00000013ff187219 */ /* 0x020fe20000011610 */
[----:B0-----:R-:W-:-:S03]  /*02e0*/  IMAD.SHL.U32 R10, R17, 0x20, RZ ;  /* 0x00000020110a7824 */ /* 0x001fc600078e00ff */
[----:B------:R-:W-:Y:S01]  /*02f0*/  LOP3.LUT R11, R24, 0x1, RZ, 0xc0, !PT ;  /* 0x00000001180b7812 */ /* 0x000fe200078ec0ff */
[----:B------:R-:W-:-:S03]  /*0300*/  IMAD.IADD R10, R10, 0x1, R19 ;  /* 0x000000010a0a7824 */ /* 0x000fc600078e0213 */
[----:B------:R-:W-:Y:S01]  /*0310*/  ISETP.NE.U32.AND P0, PT, R11, 0x1, PT ;  /* 0x000000010b00780c */ /* 0x000fe20003f05070 */
[----:B------:R-:W-:-:S03]  /*0320*/  IMAD R11, R10, 0x5, RZ ;  /* 0x000000050a0b7824 */ /* 0x000fc600078e02ff */
[----:B------:R-:W-:Y:S01]  /*0330*/  R2P PR, R24, 0x7e ;  /* 0x0000007e18007804 */ /* 0x000fe20000000000 */
[----:B------:R-:W-:-:S08]  /*0340*/  IMAD.WIDE.U32 R10, R11, 0x4, R8 ;  /* 0x000000040b0a7825 */ /* 0x000fd000078e0008 */
[----:B------:R-:W2:Y:S04]  /*0350*/  @!P0 LDG.E R18, desc[UR4][R10.64] ;  /* 0x000000040a128981 */ /* 0x000ea8000c1e1900 */
[----:B------:R-:W3:Y:S04]  /*0360*/  @!P0 LDG.E R20, desc[UR4][R10.64+0x10] ;  /* 0x000010040a148981 */ /* 0x000ee8000c1e1900 */
[----:B------:R-:W4:Y:S04]  /*0370*/  @P1 LDG.E R22, desc[UR4][R10.64+0x14] ;  /* 0x000014040a161981 */ /* 0x000f28000c1e1900 */
[----:B------:R-:W4:Y:S04]  /*0380*/  @P2 LDG.E R26, desc[UR4][R10.64+0x28] ;  /* 0x000028040a1a2981 */ /* 0x000f28000c1e1900 */
[----:B------:R-:W4:Y:S04]  /*0390*/  @!P0 LDG.E R21, desc[UR4][R10.64+0x4] ;  /* 0x000004040a158981 */ /* 0x000f28000c1e1900 */
[----:B------:R-:W4:Y:S04]  /*03a0*/  @!P0 LDG.E R23, desc[UR4][R10.64+0xc] ;  /* 0x00000c040a178981 */ /* 0x000f28000c1e1900 */
[----:B------:R-:W4:Y:S04]  /*03b0*/  @P1 LDG.E R25, desc[UR4][R10.64+0x18] ;  /* 0x000018040a191981 */ /* 0x000f28000c1e1900 */
[----:B------:R-:W4:Y:S04]  /*03c0*/  @P3 LDG.E R28, desc[UR4][R10.64+0x3c] ;  /* 0x00003c040a1c3981 */ /* 0x000f28000c1e1900 */
[----:B------:R-:W4:Y:S01]  /*03d0*/  @P6 LDG.E R27, desc[UR4][R10.64+0x7c] ;  /* 0x00007c040a1b6981 */ /* 0x000f22000c1e1900 */
[----:B--2---:R-:W-:-:S03]  /*03e0*/  @!P0 LOP3.LUT R15, R15, R18, RZ, 0x3c, !PT ;  /* 0x000000120f0f8212 */ /* 0x004fc600078e3cff */
[----:B------:R-:W2:Y:S01]  /*03f0*/  @!P0 LDG.E R18, desc[UR4][R10.64+0x8] ;  /* 0x000008040a128981 */ /* 0x000ea2000c1e1900 */
[----:B---3--:R-:W-:-:S03]  /*0400*/  @!P0 LOP3.LUT R3, R3, R20, RZ, 0x3c, !PT ;  /* 0x0000001403038212 */ /* 0x008fc600078e3cff */
[----:B------:R-:W3:Y:S01]  /*0410*/  @P1 LDG.E R20, desc[UR4][R10.64+0x24] ;  /* 0x000024040a141981 */ /* 0x000ee2000c1e1900 */
[----:B----4-:R-:W-:-:S03]  /*0420*/  @P1 LOP3.LUT R15, R15, R22, RZ, 0x3c, !PT ;  /* 0x000000160f0f1212 */ /* 0x010fc600078e3cff */
[----:B------:R-:W4:Y:S01]  /*0430*/  @P2 LDG.E R22, desc[UR4][R10.64+0x38] ;  /* 0x000038040a162981 */ /* 0x000f22000c1e1900 */
[----:B------:R-:W-:-:S03]  /*0440*/  @P2 LOP3.LUT R15, R15, R26, RZ, 0x3c, !PT ;  /* 0x0000001a0f0f2212 */ /* 0x000fc600078e3cff */
[----:B------:R-:W4:Y:S01]  /*0450*/  @P4 LDG.E R26, desc[UR4][R10.64+0x50] ;  /* 0x000050040a1a4981 */ /* 0x000f22000c1e1900 */
[----:B------:R-:W-:-:S03]  /*0460*/  @!P0 LOP3.LUT R4, R4, R21, RZ, 0x3c, !PT ;  /* 0x0000001504048212 */ /* 0x000fc600078e3cff */
[----:B------:R-:W4:Y:S01]  /*0470*/  @P1 LDG.E R21, desc[UR4][R10.64+0x20] ;  /* 0x000020040a151981 */ /* 0x000f22000c1e1900 */
[----:B------:R-:W-:-:S03]  /*0480*/  @!P0 LOP3.LUT R2, R2, R23, RZ, 0x3c, !PT ;  /* 0x0000001702028212 */ /* 0x000fc600078e3cff */
[----:B------:R-:W4:Y:S01]  /*0490*/  @P2 LDG.E R23, desc[UR4][R10.64+0x2c] ;  /* 0x00002c040a172981 */ /* 0x000f22000c1e1900 */
[----:B------:R-:W-:-:S03]  /*04a0*/  @P1 LOP3.LUT R4, R4, R25, RZ, 0x3c, !PT ;  /* 0x0000001904041212 */ /* 0x000fc600078e3cff */
[----:B------:R-:W4:Y:S01]  /*04b0*/  @P2 LDG.E R25, desc[UR4][R10.64+0x34] ;  /* 0x000034040a192981 */ /* 0x000f22000c1e1900 */
[----:B--2---:R-:W-:-:S03]  /*04c0*/  @!P0 LOP3.LUT R5, R5, R18, RZ, 0x3c, !PT ;  /* 0x0000001205058212 */ /* 0x004fc600078e3cff */
[----:B------:R-:W2:Y:S01]  /*04d0*/  @P1 LDG.E R18, desc[UR4][R10.64+0x1c] ;  /* 0x00001c040a121981 */ /* 0x000ea2000c1e1900 */
[----:B---3--:R-:W-:-:S03]  /*04e0*/  @P1 LOP3.LUT R3, R3, R20, RZ, 0x3c, !PT ;  /* 0x0000001403031212 */ /* 0x008fc600078e3cff */
[----:B------:R-:W3:Y:S01]  /*04f0*/  @P2 LDG.E R20, desc[UR4][R10.64+0x30] ;  /* 0x000030040a142981 */ /* 0x000ee2000c1e1900 */
[----:B----4-:R-:W-:-:S03]  /*0500*/  @P2 LOP3.LUT R3, R3, R22, RZ, 0x3c, !PT ;  /* 0x0000001603032212 */ /* 0x010fc600078e3cff */
[----:B------:R-:W4:Y:S01]  /*0510*/  @P3 LDG.E R22, desc[UR4][R10.64+0x4c] ;  /* 0x00004c040a163981 */ /* 0x000f22000c1e1900 */
[----:B------:R-:W-:-:S04]  /*0520*/  @P3 LOP3.LUT R15, R15, R28, RZ, 0x3c, !PT ;  /* 0x0000001c0f0f3212 */ /* 0x000fc800078e3cff */
[----:B------:R-:W-:Y:S02]  /*0530*/  @P4 LOP3.LUT R15, R15, R26, RZ, 0x3c, !PT ;  /* 0x0000001a0f0f4212 */ /* 0x000fe400078e3cff */
[----:B------:R-:W-:Y:S01]  /*0540*/  @P1 LOP3.LUT R2, R2, R21, RZ, 0x3c, !PT ;  /* 0x0000001502021212 */ /* 0x000fe200078e3cff */
[----:B------:R-:W4:Y:S04]  /*0550*/  @P5 LDG.E R26, desc[UR4][R10.64+0x64] ;  /* 0x000064040a1a5981 */ /* 0x000f28000c1e1900 */
[----:B------:R-:W4:Y:S01]  /*0560*/  @P3 LDG.E R21, desc[UR4][R10.64+0x40] ;  /* 0x000040040a153981 */ /* 0x000f22000c1e1900 */
[----:B------:R-:W-:Y:S02]  /*0570*/  @P2 LOP3.LUT R4, R4, R23, RZ, 0x3c, !PT ;  /* 0x0000001704042212 */ /* 0x000fe400078e3cff */
[----:B------:R-:W-:Y:S01]  /*0580*/  @P2 LOP3.LUT R2, R2, R25, RZ, 0x3c, !PT ;  /* 0x0000001902022212 */ /* 0x000fe200078e3cff */
[----:B------:R-:W4:Y:S04]  /*0590*/  @P3 LDG.E R23, desc[UR4][R10.64+0x48] ;  /* 0x000048040a173981 */ /* 0x000f28000c1e1900 */
[----:B------:R-:W4:Y:S01]  /*05a0*/  @P4 LDG.E R25, desc[UR4][R10.64+0x54] ;  /* 0x000054040a194981 */ /* 0x000f22000c1e1900 */
[----:B--2---:R-:W-:-:S03]  /*05b0*/  @P1 LOP3.LUT R5, R5, R18, RZ, 0x3c, !PT ;  /* 0x0000001205051212 */ /* 0x004fc600078e3cff */
[----:B------:R-:W2:Y:S01]  /*05c0*/  @P3 LDG.E R18, desc[UR4][R10.64+0x44] ;  /* 0x000044040a123981 */ /* 0x000ea2000c1e1900 */
[----:B---3--:R-:W-:-:S03]  /*05d0*/  @P2 LOP3.LUT R5, R5, R20, RZ, 0x3c, !PT ;  /* 0x0000001405052212 */ /* 0x008fc600078e3cff */
[----:B------:R-:W3:Y:S01]  /*05e0*/  @P4 LDG.E R20, desc[UR4][R10.64+0x58] ;  /* 0x000058040a144981 */ /* 0x000ee2000c1e1900 */
[----:B----4-:R-:W-:-:S03]  /*05f0*/  @P3 LOP3.LUT R3, R3, R22, RZ, 0x3c, !PT ;  /* 0x0000001603033212 */ /* 0x010fc600078e3cff */
[----:B------:R-:W4:Y:S01]  /*0600*/  @P4 LDG.E R22, desc[UR4][R10.64+0x60] ;  /* 0x000060040a164981 */ /* 0x000f22000c1e1900 */
[----:B------:R-:W-:Y:S02]  /*0610*/  LOP3.LUT P0, RZ, R24, 0x80, RZ, 0xc0, !PT ;  /* 0x0000008018ff7812 */ /* 0x000fe4000780c0ff */
[----:B------:R-:W-:Y:S02]  /*0620*/  @P5 LOP3.LUT R15, R15, R26, RZ, 0x3c, !PT ;  /* 0x0000001a0f0f5212 */ /* 0x000fe400078e3cff */
[----:B------:R-:W4:Y:S01]  /*0630*/  @P6 LDG.E R26, desc[UR4][R10.64+0x78] ;  /* 0x000078040a1a6981 */ /* 0x000f22000c1e1900 */
[----:B------:R-:W-:-:S03]  /*0640*/  @P3 LOP3.LUT R4, R4, R21, RZ, 0x3c, !PT ;  /* 0x0000001504043212 */ /* 0x000fc600078e3cff */
[----:B------:R-:W4:Y:S01]  /*0650*/  @P4 LDG.E R21, desc[UR4][R10.64+0x5c] ;  /* 0x00005c040a154981 */ /* 0x000f22000c1e1900 */
[----:B------:R-:W-:-:S03]  /*0660*/  @P3 LOP3.LUT R2, R2, R23, RZ, 0x3c, !PT ;  /* 0x0000001702023212 */ /* 0x000fc600078e3cff */
[----:B------:R-:W4:Y:S01]  /*0670*/  @P5 LDG.E R23, desc[UR4][R10.64+0x68] ;  /* 0x000068040a175981 */ /* 0x000f22000c1e1900 */
[----:B------:R-:W-:-:S03]  /*0680*/  @P4 LOP3.LUT R4, R4, R25, RZ, 0x3c, !PT ;  /* 0x0000001904044212 */ /* 0x000fc600078e3cff */
[----:B------:R-:W4:Y:S01]  /*0690*/  @P5 LDG.E R25, desc[UR4][R10.64+0x70] ;  /* 0x000070040a195981 */ /* 0x000f22000c1e1900 */
[----:B--2---:R-:W-:-:S03]  /*06a0*/  @P3 LOP3.LUT R5, R5, R18, RZ, 0x3c, !PT ;  /* 0x0000001205053212 */ /* 0x004fc600078e3cff */
[----:B------:R-:W2:Y:S01]  /*06b0*/  @P5 LDG.E R18, desc[UR4][R10.64+0x6c] ;  /* 0x00006c040a125981 */ /* 0x000ea2000c1e1900 */
[----:B---3--:R-:W-:-:S03]  /*06c0*/  @P4 LOP3.LUT R5, R5, R20, RZ, 0x3c, !PT ;  /* 0x0000001405054212 */ /* 0x008fc600078e3cff */
[----:B------:R-:W3:Y:S01]  /*06d0*/  @P5 LDG.E R20, desc[UR4][R10.64+0x74] ;  /* 0x000074040a145981 */ /* 0x000ee2000c1e1900 */
[----:B----4-:R-:W-:-:S03]  /*06e0*/  @P4 LOP3.LUT R3, R3, R22, RZ, 0x3c, !PT ;  /* 0x0000001603034212 */ /* 0x010fc600078e3cff */
[----:B------:R-:W4:Y:S01]  /*06f0*/  @P0 LDG.E R22, desc[UR4][R10.64+0x8c] ;  /* 0x00008c040a160981 */ /* 0x000f22000c1e1900 */
[----:B------:R-:W-:-:S03]  /*0700*/  @P6 LOP3.LUT R15, R15, R26, RZ, 0x3c, !PT ;  /* 0x0000001a0f0f6212 */ /* 0x000fc600078e3cff */
        /* <DEDUP_REMOVED lines=13> */
[----:B------:R-:W-:Y:S02]  /*07e0*/  @P6 LOP3.LUT R4, R4, R27, RZ, 0x3c, !PT ;  /* 0x0000001b04046212 */ /* 0x000fe400078e3cff */
[----:B------:R-:W-:Y:S02]  /*07f0*/  @P6 LOP3.LUT R2, R2, R21, RZ, 0x3c, !PT ;  /* 0x0000001502026212 */ /* 0x000fe400078e3cff */
[----:B------:R-:W-:Y:S02]  /*0800*/  @P0 LOP3.LUT R4, R4, R23, RZ, 0x3c, !PT ;  /* 0x0000001704040212 */ /* 0x000fe400078e3cff */
[----:B------:R-:W-:Y:S02]  /*0810*/  @P0 LOP3.LUT R2, R2, R25, RZ, 0x3c, !PT ;  /* 0x0000001902020212 */ /* 0x000fe400078e3cff */
[----:B--2---:R-:W-:Y:S02]  /*0820*/  @P6 LOP3.LUT R5, R5, R18, RZ, 0x3c, !PT ;  /* 0x0000001205056212 */ /* 0x004fe400078e3cff */
[----:B---3--:R-:W-:-:S02]  /*0830*/  @P6 LOP3.LUT R3, R3, R20, RZ, 0x3c, !PT ;  /* 0x0000001403036212 */ /* 0x008fc400078e3cff */
[----:B----4-:R-:W-:Y:S02]  /*0840*/  @P0 LOP3.LUT R5, R5, R22, RZ, 0x3c, !PT ;  /* 0x0000001605050212 */ /* 0x010fe400078e3cff */
[----:B------:R-:W-:Y:S02]  /*0850*/  @P0 LOP3.LUT R3, R3, R26, RZ, 0x3c, !PT ;  /* 0x0000001a03030212 */ /* 0x000fe400078e3cff */
[----:B------:R-:W-:-:S13]  /*0860*/  R2P PR, R24.B1, 0x7f ;  /* 0x0000007f18007804 */ /* 0x000fda0000001000 */
[----:B------:R-:W2:Y:S04]  /*0870*/  @P0 LDG.E R18, desc[UR4][R10.64+0xa0] ;  /* 0x0000a0040a120981 */ /* 0x000ea8000c1e1900 */
[----:B------:R-:W3:Y:S04]  /*0880*/  @P1 LDG.E R22, desc[UR4][R10.64+0xb4] ;  /* 0x0000b4040a161981 */ /* 0x000ee8000c1e1900 */
[----:B------:R-:W4:Y:S04]  /*0890*/  @P2 LDG.E R26, desc[UR4][R10.64+0xc8] ;  /* 0x0000c8040a1a2981 */ /* 0x000f28000c1e1900 */
[----:B------:R-:W4:Y:S04]  /*08a0*/  @P3 LDG.E R28, desc[UR4][R10.64+0xdc] ;  /* 0x0000dc040a1c3981 */ /* 0x000f28000c1e1900 */
[----:B------:R-:W4:Y:S04]  /*08b0*/  @P0 LDG.E R23, desc[UR4][R10.64+0xa4] ;  /* 0x0000a4040a170981 */ /* 0x000f28000c1e1900 */
[----:B------:R-:W4:Y:S04]  /*08c0*/  @P0 LDG.E R20, desc[UR4][R10.64+0xa8] ;  /* 0x0000a8040a140981 */ /* 0x000f28000c1e1900 */
[----:B------:R-:W4:Y:S04]  /*08d0*/  @P4 LDG.E R25, desc[UR4][R10.64+0xf0] ;  /* 0x0000f0040a194981 */ /* 0x000f28000c1e1900 */
        /* <DEDUP_REMOVED lines=21> */
[----:B------:R-:W-:Y:S02]  /*0a30*/  LOP3.LUT P0, RZ, R24, 0x8000, RZ, 0xc0, !PT ;  /* 0x0000800018ff7812 */ /* 0x000fe4000780c0ff */
[----:B----4-:R-:W-:Y:S01]  /*0a40*/  @P5 LOP3.LUT R15, R15, R26, RZ, 0x3c, !PT ;  /* 0x0000001a0f0f5212 */ /* 0x010fe200078e3cff */
[----:B------:R-:W4:Y:S04]  /*0a50*/  @P3 LDG.E R24, desc[UR4][R10.64+0xe4] ;  /* 0x0000e4040a183981 */ /* 0x000f28000c1e1900 */
[----:B------:R-:W2:Y:S01]  /*0a60*/  @P6 LDG.E R26, desc[UR4][R10.64+0x118] ;  /* 0x000118040a1a6981 */ /* 0x000ea2000c1e1900 */
        /* <DEDUP_REMOVED lines=8> */
[----:B---3--:R-:W-:-:S03]  /*0af0*/  @P2 LOP3.LUT R3, R3, R22, RZ, 0x3c, !PT ;  /* 0x0000001603032212 */ /* 0x008fc600078e3cff */
[----:B------:R-:W3:Y:S01]  /*0b00*/  @P4 LDG.E R22, desc[UR4][R10.64+0x100] ;  /* 0x000100040a164981 */ /* 0x000ee2000c1e1900 */
[----:B--2---:R-:W-:-:S03]  /*0b10*/  @P6 LOP3.LUT R15, R15, R26, RZ, 0x3c, !PT ;  /* 0x0000001a0f0f6212 */ /* 0x004fc600078e3cff */
[----:B------:R-:W2:Y:S01]  /*0b20*/  @P0 LDG.E R26, desc[UR4][R10.64+0x12c] ;  /* 0x00012c040a1a0981 */ /* 0x000ea2000c1e1900 */
[----:B----4-:R-:W-:-:S03]  /*0b30*/  @P2 LOP3.LUT R2, R2, R23, RZ, 0x3c, !PT ;  /* 0x0000001702022212 */ /* 0x010fc600078e3cff */
[----:B------:R-:W4:Y:S01]  /*0b40*/  @P4 LDG.E R23, desc[UR4][R10.64+0xfc] ;  /* 0x0000fc040a174981 */ /* 0x000f22000c1e1900 */
[----:B------:R-:W-:-:S03]  /*0b50*/  @P2 LOP3.LUT R5, R5, R20, RZ, 0x3c, !PT ;  /* 0x0000001405052212 */ /* 0x000fc600078e3cff */
[----:B------:R-:W4:Y:S01]  /*0b60*/  @P4 LDG.E R20, desc[UR4][R10.64+0xf8] ;  /* 0x0000f8040a144981 */ /* 0x000f22000c1e1900 */
[----:B------:R-:W-:Y:S02]  /*0b70*/  @P3 LOP3.LUT R2, R2, R27, RZ, 0x3c, !PT ;  /* 0x0000001b02023212 */ /* 0x000fe400078e3cff */
[----:B------:R-:W-:Y:S01]  /*0b80*/  @P3 LOP3.LUT R4, R4, R25, RZ, 0x3c, !PT ;  /* 0x0000001904043212 */ /* 0x000fe200078e3cff */
[----:B------:R-:W4:Y:S01]  /*0b90*/  @P5 LDG.E R27, desc[UR4][R10.64+0x110] ;  /* 0x000110040a1b5981 */ /* 0x000f22000c1e1900 */
[----:B------:R-:W-:-:S03]  /*0ba0*/  @P3 LOP3.LUT R5, R5, R24, RZ, 0x3c, !PT ;  /* 0x0000001805053212 */ /* 0x000fc600078e3cff */
[----:B------:R-:W4:Y:S04]  /*0bb0*/  @P5 LDG.E R25, desc[UR4][R10.64+0x108] ;  /* 0x000108040a195981 */ /* 0x000f28000c1e1900 */
        /* <DEDUP_REMOVED lines=19> */
[----:B------:R-:W-:-:S05]  /*0cf0*/  VIADD R19, R19, 0x10 ;  /* 0x0000001013137836 */ /* 0x000fca0000000000 */
[----:B------:R-:W-:Y:S02]  /*0d00*/  ISETP.NE.AND P1, PT, R19, 0x20, PT ;  /* 0x000000201300780c */ /* 0x000fe40003f25270 */
[----:B------:R-:W-:Y:S02]  /*0d10*/  @P5 LOP3.LUT R3, R3, R18, RZ, 0x3c, !PT ;  /* 0x0000001203035212 */ /* 0x000fe400078e3cff */
[----:B------:R-:W-:Y:S02]  /*0d20*/  @P6 LOP3.LUT R4, R4, R21, RZ, 0x3c, !PT ;  /* 0x0000001504046212 */ /* 0x000fe400078e3cff */
[----:B---3--:R-:W-:-:S04]  /*0d30*/  @P6 LOP3.LUT R3, R3, R22, RZ, 0x3c, !PT ;  /* 0x0000001603036212 */ /* 0x008fc800078e3cff */
[----:B--2---:R-:W-:Y:S02]  /*0d40*/  @P0 LOP3.LUT R3, R3, R26, RZ, 0x3c, !PT ;  /* 0x0000001a03030212 */ /* 0x004fe400078e3cff */
[----:B----4-:R-:W-:Y:S02]  /*0d50*/  @P6 LOP3.LUT R2, R2, R23, RZ, 0x3c, !PT ;  /* 0x0000001702026212 */ /* 0x010fe400078e3cff */
[----:B------:R-:W-:Y:S02]  /*0d60*/  @P6 LOP3.LUT R5, R5, R20, RZ, 0x3c, !PT ;  /* 0x0000001405056212 */ /* 0x000fe400078e3cff */
[----:B------:R-:W-:Y:S02]  /*0d70*/  @P0 LOP3.LUT R2, R2, R27, RZ, 0x3c, !PT ;  /* 0x0000001b02020212 */ /* 0x000fe400078e3cff */
[----:B------:R-:W-:Y:S02]  /*0d80*/  @P0 LOP3.LUT R4, R4, R25, RZ, 0x3c, !PT ;  /* 0x0000001904040212 */ /* 0x000fe400078e3cff */
[----:B------:R-:W-:Y:S01]  /*0d90*/  @P0 LOP3.LUT R5, R5, R24, RZ, 0x3c, !PT ;  /* 0x0000001805050212 */ /* 0x000fe200078e3cff */
[----:B------:R-:W-:Y:S06]  /*0da0*/  @P1 BRA `(.L_x_76) ;  /* 0xfffffff400481947 */ /* 0x000fec000383ffff */
[----:B------:R-:W-:-:S05]  /*0db0*/  VIADD R17, R17, 0x1 ;  /* 0x0000000111117836 */ /* 0x000fca0000000000 */
[----:B------:R-:W-:-:S13]  /*0dc0*/  ISETP.NE.AND P0, PT, R17, 0x5, PT ;  /* 0x000000051100780c */ /* 0x000fda0003f05270 */
[----:B------:R-:W-:Y:S05]  /*0dd0*/  @P0 BRA `(.L_x_77) ;  /* 0xfffffff400300947 */ /* 0x000fea000383ffff */
[----:B------:R1:W-:Y:S01]  /*0de0*/  STG.E.64 desc[UR4][R6.64+0x8], R4 ;  /* 0x0000080406007986 */ /* 0x0003e2000c101b04 */
[----:B------:R-:W-:Y:S01]  /*0df0*/  VIADD R14, R14, 0x1 ;  /* 0x000000010e0e7836 */ /* 0x000fe20000000000 */
[----:B------:R-:W-:Y:S02]  /*0e00*/  LOP3.LUT R11, R13, 0x3, RZ, 0xc0, !PT ;  /* 0x000000030d0b7812 */ /* 0x000fe400078ec0ff */
[----:B------:R1:W-:Y:S02]  /*0e10*/  STG.E.64 desc[UR4][R6.64+0x10], R2 ;  /* 0x0000100206007986 */ /* 0x0003e4000c101b04 */
[----:B------:R-:W-:Y:S02]  /*0e20*/  ISETP.GE.U32.AND P0, PT, R14, R11, PT ;  /* 0x0000000b0e00720c */ /* 0x000fe40003f06070 */
[----:B------:R1:W-:Y:S11]  /*0e30*/  STG.E desc[UR4][R6.64+0x4], R15 ;  /* 0x0000040f06007986 */ /* 0x0003f6000c101904 */
[----:B------:R-:W-:Y:S05]  /*0e40*/  @!P0 BRA `(.L_x_78) ;  /* 0xfffffff400048947 */ /* 0x000fea000383ffff */
.L_x_75:
[----:B------:R-:W-:Y:S05]  /*0e50*/  BSYNC.RECONVERGENT B1 ;  /* 0x0000000000017941 */ /* 0x000fea0003800200 */
.L_x_74:
[C---:B------:R-:W-:Y:S01]  /*0e60*/  ISETP.GT.U32.AND P0, PT, R13.reuse, 0x3, PT ;  /* 0x000000030d00780c */ /* 0x040fe20003f04070 */
[----:B------:R-:W-:Y:S01]  /*0e70*/  VIADD R12, R12, 0x1 ;  /* 0x000000010c0c7836 */ /* 0x000fe20000000000 */
[--C-:B------:R-:W-:Y:S02]  /*0e80*/  SHF.R.U64 R13, R13, 0x2, R0.reuse ;  /* 0x000000020d0d7819 */ /* 0x100fe40000001200 */
[----:B------:R-:W-:Y:S02]  /*0e90*/  ISETP.GT.U32.AND.EX P0, PT, R0, RZ, PT, P0 ;  /* 0x000000ff0000720c */ /* 0x000fe40003f04100 */
[----:B------:R-:W-:-:S11]  /*0ea0*/  SHF.R.U32.HI R0, RZ, 0x2, R0 ;  /* 0x00000002ff007819 */ /* 0x000fd60000011600 */
[----:B------:R-:W-:Y:S05]  /*0eb0*/  @P0 BRA `(.L_x_79) ;  /* 0xfffffff000c80947 */ /* 0x000fea000383ffff */
.L_x_73:
[----:B------:R-:W-:Y:S05]  /*0ec0*/  BSYNC.RECONVERGENT B0 ;  /* 0x0000000000007941 */ /* 0x000fea0003800200 */
.L_x_72:
[----:B------:R-:W-:Y:S04]  /*0ed0*/  STG.E.64 desc[UR4][R6.64+0x18], RZ ;  /* 0x000018ff06007986 */ /* 0x000fe8000c101b04 */
[----:B------:R-:W-:Y:S04]  /*0ee0*/  STG.E desc[UR4][R6.64+0x20], RZ ;  /* 0x000020ff06007986 */ /* 0x000fe8000c101904 */
[----:B------:R-:W-:Y:S01]  /*0ef0*/  STG.E.64 desc[UR4][R6.64+0x28], RZ ;  /* 0x000028ff06007986 */ /* 0x000fe2000c101b04 */
[----:B------:R-:W-:Y:S05]  /*0f00*/  EXIT ;  /* 0x000000000000794d */ /* 0x000fea0003800000 */
.L_x_80:
        /* <DEDUP_REMOVED lines=15> */
.L_x_83:


//--------------------- .nv.global.init           --------------------------
	.section	.nv.global.init,"aw",@progbits
	.align	4
.nv.global.init:
	.type		mrg32k3aM1SubSeq,@object
	.size		mrg32k3aM1SubSeq,(mrg32k3aM2SubSeq - mrg32k3aM1SubSeq)
mrg32k3aM1SubSeq:
        /*0000*/ 	.byte	0x0b, 0xcc, 0xee, 0x04, 0x73, 0x29, 0x8b, 0x6f, 0xf6, 0x53, 0x03, 0xf6, 0x23, 0xf6, 0xea, 0xda
        /* <DEDUP_REMOVED lines=125> */
	.type		mrg32k3aM2SubSeq,@object
	.size		mrg32k3aM2SubSeq,(mrg32k3aM1 - mrg32k3aM2SubSeq)
mrg32k3aM2SubSeq:
        /* <DEDUP_REMOVED lines=126> */
	.type		mrg32k3aM1,@object
	.size		mrg32k3aM1,(mrg32k3aM1Seq - mrg32k3aM1)
mrg32k3aM1:
        /* <DEDUP_REMOVED lines=144> */
	.type		mrg32k3aM1Seq,@object
	.size		mrg32k3aM1Seq,(mrg32k3aM2 - mrg32k3aM1Seq)
mrg32k3aM1Seq:
        /* <DEDUP_REMOVED lines=144> */
	.type		mrg32k3aM2,@object
	.size		mrg32k3aM2,(mrg32k3aM2Seq - mrg32k3aM2)
mrg32k3aM2:
        /* <DEDUP_REMOVED lines=144> */
	.type		mrg32k3aM2Seq,@object
	.size		mrg32k3aM2Seq,(precalc_xorwow_matrix - mrg32k3aM2Seq)
mrg32k3aM2Seq:
        /* <DEDUP_REMOVED lines=144> */
	.type		precalc_xorwow_matrix,@object
	.size		precalc_xorwow_matrix,(precalc_xorwow_offset_matrix - precalc_xorwow_matrix)
precalc_xorwow_matrix:
        /* <DEDUP_REMOVED lines=6400> */
	.type		precalc_xorwow_offset_matrix,@object
	.size		precalc_xorwow_offset_matrix,(.L_1 - precalc_xorwow_offset_matrix)
precalc_xorwow_offset_matrix:
        /* <DEDUP_REMOVED lines=6400> */
.L_1:


//--------------------- .nv.shared._Z8gpuBreedPiS_S_iiiP17curandStateXORWOW --------------------------
	.section	.nv.shared._Z8gpuBreedPiS_S_iiiP17curandStateXORWOW,"aw",@nobits
	.sectionflags	@""
	.align	16
	.zero		1024


//--------------------- .nv.shared.reserved.0     --------------------------
	.section	.nv.shared.reserved.0,"aw",@nobits
	.weak		__nv_reservedSMEM_offset_0_alias
	.size		__nv_reservedSMEM_offset_0_alias, 0, 64
	.other		__nv_reservedSMEM_offset_0_alias,@"STO_CUDA_RESERVED_SHARED STV_DEFAULT"
__nv_reservedSMEM_offset_0_alias:
	.zero		0
	.zero		64


//--------------------- .nv.shared._Z10gpuFitnessPiS_S_ii --------------------------
	.section	.nv.shared._Z10gpuFitnessPiS_S_ii,"aw",@nobits
	.sectionflags	@""
	.align	16
	.zero		1024


//--------------------- .nv.shared._Z8initRandP17curandStateXORWOWim --------------------------
	.section	.nv.shared._Z8initRandP17curandStateXORWOWim,"aw",@nobits
	.sectionflags	@""
	.align	16
	.zero		1024


//--------------------- .nv.constant0._Z8gpuBreedPiS_S_iiiP17curandStateXORWOW --------------------------
	.section	.nv.constant0._Z8gpuBreedPiS_S_iiiP17curandStateXORWOW,"a",@progbits
	.sectionflags	@""
	.align	4
.nv.constant0._Z8gpuBreedPiS_S_iiiP17curandStateXORWOW:
	.zero		944


//--------------------- .nv.constant0._Z10gpuFitnessPiS_S_ii --------------------------
	.section	.nv.constant0._Z10gpuFitnessPiS_S_ii,"a",@progbits
	.sectionflags	@""
	.align	4
.nv.constant0._Z10gpuFitnessPiS_S_ii:
	.zero		928


//--------------------- .nv.constant0._Z8initRandP17curandStateXORWOWim --------------------------
	.section	.nv.constant0._Z8initRandP17curandStateXORWOWim,"a",@progbits
	.sectionflags	@""
	.align	4
.nv.constant0._Z8initRandP17curandStateXORWOWim:
	.zero		920


//--------------------- SYMBOLS --------------------------

	.type		.nv.reservedSmem.offset0,@object
	.size		.nv.reservedSmem.offset0,0x4
	.type		.nv.reservedSmem.cap,@object
	.size		.nv.reservedSmem.cap,0x4
